	.headerflags	@"EF_CUDA_TEXMODE_UNIFIED EF_CUDA_64BIT_ADDRESS EF_CUDA_SM86 EF_CUDA_VIRTUAL_SM(EF_CUDA_SM86)"
	.elftype	@"ET_EXEC"


//--------------------- .nv.info                  --------------------------
	.section	.nv.info,"",@"SHT_CUDA_INFO"
	.align	4


	//----- nvinfo : EIATTR_REGCOUNT
	.align		4
        /*0000*/ 	.byte	0x04, 0x2f
        /*0002*/ 	.short	(.L_1 - .L_0)
	.align		4
.L_0:
        /*0004*/ 	.word	index@(triton_red_fused_15)
        /*0008*/ 	.word	0x00000032


	//----- nvinfo : EIATTR_FRAME_SIZE
	.align		4
.L_1:
        /*000c*/ 	.byte	0x04, 0x11
        /*000e*/ 	.short	(.L_3 - .L_2)
	.align		4
.L_2:
        /*0010*/ 	.word	index@(triton_red_fused_15)
        /*0014*/ 	.word	0x00000000


	//----- nvinfo : EIATTR_MIN_STACK_SIZE
	.align		4
.L_3:
        /*0018*/ 	.byte	0x04, 0x12
        /*001a*/ 	.short	(.L_5 - .L_4)
	.align		4
.L_4:
        /*001c*/ 	.word	index@(triton_red_fused_15)
        /*0020*/ 	.word	0x00000000
.L_5:


//--------------------- .nv.info.triton_red_fused_15 --------------------------
	.section	.nv.info.triton_red_fused_15,"",@"SHT_CUDA_INFO"
	.sectionflags	@""
	.align	4


	//----- nvinfo : EIATTR_CUDA_API_VERSION
	.align		4
        /*0000*/ 	.byte	0x04, 0x37
        /*0002*/ 	.short	(.L_7 - .L_6)
.L_6:
        /*0004*/ 	.word	0x00000080


	//----- nvinfo : EIATTR_SW2861232_WAR
	.align		4
.L_7:
        /*0008*/ 	.byte	0x01, 0x35
	.zero		2


	//----- nvinfo : EIATTR_PARAM_CBANK
	.align		4
        /*000c*/ 	.byte	0x04, 0x0a
        /*000e*/ 	.short	(.L_9 - .L_8)
	.align		4
.L_8:
        /*0010*/ 	.word	index@(.nv.constant0.triton_red_fused_15)
        /*0014*/ 	.short	0x0160
        /*0016*/ 	.short	0x0020


	//----- nvinfo : EIATTR_CBANK_PARAM_SIZE
	.align		4
.L_9:
        /*0018*/ 	.byte	0x03, 0x19
        /*001a*/ 	.short	0x0020


	//----- nvinfo : EIATTR_KPARAM_INFO
	.align		4
        /*001c*/ 	.byte	0x04, 0x17
        /*001e*/ 	.short	(.L_11 - .L_10)
.L_10:
        /*0020*/ 	.word	0x00000000
        /*0024*/ 	.short	0x0004
        /*0026*/ 	.short	0x0018
        /*0028*/ 	.byte	0x00, 0xf4, 0x21, 0x00


	//----- nvinfo : EIATTR_KPARAM_INFO
	.align		4
.L_11:
        /*002c*/ 	.byte	0x04, 0x17
        /*002e*/ 	.short	(.L_13 - .L_12)
.L_12:
        /*0030*/ 	.word	0x00000000
        /*0034*/ 	.short	0x0003
        /*0036*/ 	.short	0x0014
        /*0038*/ 	.byte	0x00, 0xf0, 0x11, 0x00


	//----- nvinfo : EIATTR_KPARAM_INFO
	.align		4
.L_13:
        /*003c*/ 	.byte	0x04, 0x17
        /*003e*/ 	.short	(.L_15 - .L_14)
.L_14:
        /*0040*/ 	.word	0x00000000
        /*0044*/ 	.short	0x0002
        /*0046*/ 	.short	0x0010
        /*0048*/ 	.byte	0x00, 0xf0, 0x11, 0x00


	//----- nvinfo : EIATTR_KPARAM_INFO
	.align		4
.L_15:
        /*004c*/ 	.byte	0x04, 0x17
        /*004e*/ 	.short	(.L_17 - .L_16)
.L_16:
        /*0050*/ 	.word	0x00000000
        /*0054*/ 	.short	0x0001
        /*0056*/ 	.short	0x0008
        /*0058*/ 	.byte	0x00, 0xf4, 0x21, 0x00


	//----- nvinfo : EIATTR_KPARAM_INFO
	.align		4
.L_17:
        /*005c*/ 	.byte	0x04, 0x17
        /*005e*/ 	.short	(.L_19 - .L_18)
.L_18:
        /*0060*/ 	.word	0x00000000
        /*0064*/ 	.short	0x0000
        /*0066*/ 	.short	0x0000
        /*0068*/ 	.byte	0x00, 0xf4, 0x21, 0x00


	//----- nvinfo : EIATTR_MAXREG_COUNT
	.align		4
.L_19:
        /*006c*/ 	.byte	0x03, 0x1b
        /*006e*/ 	.short	0x0080


	//----- nvinfo : EIATTR_COOP_GROUP_MASK_REGIDS
	.align		4
        /*0070*/ 	.byte	0x04, 0x29
        /*0072*/ 	.short	(.L_21 - .L_20)


	//   ....[0]....
.L_20:
        /*0074*/ 	.word	0xffffffff


	//   ....[1]....
        /*0078*/ 	.word	0xffffffff


	//   ....[2]....
        /*007c*/ 	.word	0xffffffff


	//   ....[3]....
        /*0080*/ 	.word	0xffffffff


	//   ....[4]....
        /*0084*/ 	.word	0xffffffff


	//   ....[5]....
        /*0088*/ 	.word	0xffffffff


	//   ....[6]....
        /*008c*/ 	.word	0xffffffff


	//   ....[7]....
        /*0090*/ 	.word	0xffffffff


	//   ....[8]....
        /*0094*/ 	.word	0xffffffff


	//   ....[9]....
        /*0098*/ 	.word	0xffffffff


	//   ....[10]....
        /*009c*/ 	.word	0xffffffff


	//   ....[11]....
        /*00a0*/ 	.word	0xffffffff


	//   ....[12]....
        /*00a4*/ 	.word	0xffffffff


	//   ....[13]....
        /*00a8*/ 	.word	0xffffffff


	//   ....[14]....
        /*00ac*/ 	.word	0xffffffff


	//   ....[15]....
        /*00b0*/ 	.word	0xffffffff


	//   ....[16]....
        /*00b4*/ 	.word	0xffffffff


	//   ....[17]....
        /*00b8*/ 	.word	0xffffffff


	//   ....[18]....
        /*00bc*/ 	.word	0xffffffff


	//   ....[19]....
        /*00c0*/ 	.word	0xffffffff


	//   ....[20]....
        /*00c4*/ 	.word	0xffffffff


	//   ....[21]....
        /*00c8*/ 	.word	0xffffffff


	//   ....[22]....
        /*00cc*/ 	.word	0xffffffff


	//   ....[23]....
        /*00d0*/ 	.word	0xffffffff


	//   ....[24]....
        /*00d4*/ 	.word	0xffffffff


	//   ....[25]....
        /*00d8*/ 	.word	0xffffffff


	//   ....[26]....
        /*00dc*/ 	.word	0xffffffff


	//   ....[27]....
        /*00e0*/ 	.word	0xffffffff


	//----- nvinfo : EIATTR_COOP_GROUP_INSTR_OFFSETS
	.align		4
.L_21:
        /*00e4*/ 	.byte	0x04, 0x28
        /*00e6*/ 	.short	(.L_23 - .L_22)


	//   ....[0]....
.L_22:
        /*00e8*/ 	.word	0x00000520


	//   ....[1]....
        /*00ec*/ 	.word	0x000005d0


	//   ....[2]....
        /*00f0*/ 	.word	0x00000610


	//   ....[3]....
        /*00f4*/ 	.word	0x00000650


	//   ....[4]....
        /*00f8*/ 	.word	0x000006b0


	//   ....[5]....
        /*00fc*/ 	.word	0x00000ae0


	//   ....[6]....
        /*0100*/ 	.word	0x00001090


	//   ....[7]....
        /*0104*/ 	.word	0x00001170


	//   ....[8]....
        /*0108*/ 	.word	0x000011a0


	//   ....[9]....
        /*010c*/ 	.word	0x000013a0


	//   ....[10]....
        /*0110*/ 	.word	0x000013f0


	//   ....[11]....
        /*0114*/ 	.word	0x00001430


	//   ....[12]....
        /*0118*/ 	.word	0x00001470


	//   ....[13]....
        /*011c*/ 	.word	0x000014b0


	//   ....[14]....
        /*0120*/ 	.word	0x00001530


	//   ....[15]....
        /*0124*/ 	.word	0x00001590


	//   ....[16]....
        /*0128*/ 	.word	0x00001a90


	//   ....[17]....
        /*012c*/ 	.word	0x00001b70


	//   ....[18]....
        /*0130*/ 	.word	0x00001b90


	//   ....[19]....
        /*0134*/ 	.word	0x00001ba0


	//   ....[20]....
        /*0138*/ 	.word	0x00001bd0


	//   ....[21]....
        /*013c*/ 	.word	0x00001be0


	//   ....[22]....
        /*0140*/ 	.word	0x00001c10


	//   ....[23]....
        /*0144*/ 	.word	0x00001c20


	//   ....[24]....
        /*0148*/ 	.word	0x00001c50


	//   ....[25]....
        /*014c*/ 	.word	0x00001c70


	//   ....[26]....
        /*0150*/ 	.word	0x00001d10


	//   ....[27]....
        /*0154*/ 	.word	0x00001d30


	//----- nvinfo : EIATTR_EXIT_INSTR_OFFSETS
	.align		4
.L_23:
        /*0158*/ 	.byte	0x04, 0x1c
        /*015a*/ 	.short	(.L_25 - .L_24)


	//   ....[0]....
.L_24:
        /*015c*/ 	.word	0x00002500


	//   ....[1]....
        /*0160*/ 	.word	0x00002520


	//----- nvinfo : EIATTR_REQNTID
	.align		4
.L_25:
        /*0164*/ 	.byte	0x04, 0x10
        /*0166*/ 	.short	(.L_27 - .L_26)
.L_26:
        /*0168*/ 	.word	0x00000200
        /*016c*/ 	.word	0x00000001
        /*0170*/ 	.word	0x00000001
.L_27:


//--------------------- .nv.callgraph             --------------------------
	.section	.nv.callgraph,"",@"SHT_CUDA_CALLGRAPH"
	.align	4
	.sectionentsize	8
	.align		4
        /*0000*/ 	.word	0x00000000
	.align		4
        /*0004*/ 	.word	0xffffffff
	.align		4
        /*0008*/ 	.word	0x00000000
	.align		4
        /*000c*/ 	.word	0xfffffffe
	.align		4
        /*0010*/ 	.word	0x00000000
	.align		4
        /*0014*/ 	.word	0xfffffffd
	.align		4
        /*0018*/ 	.word	0x00000000
	.align		4
        /*001c*/ 	.word	0xfffffffc


//--------------------- .nv.rel.action            --------------------------
	.section	.nv.rel.action,"",@"SHT_CUDA_RELOCINFO"
	.align	8
	.sectionentsize	8
        /*0000*/ 	.byte	0x73, 0x00, 0x00, 0x00, 0x00, 0x00, 0x00, 0x00, 0x00, 0x00, 0x00, 0x11, 0x25, 0x00, 0x05, 0x36


//--------------------- .nv.constant0.triton_red_fused_15 --------------------------
	.section	.nv.constant0.triton_red_fused_15,"a",@progbits
	.sectionflags	@""
	.align	4
.nv.constant0.triton_red_fused_15:
	.zero		384


//--------------------- .text.triton_red_fused_15 --------------------------
	.section	.text.triton_red_fused_15,"ax",@progbits
	.sectionflags	@"SHF_BARRIERS=1"
	.sectioninfo	@"SHI_REGISTERS=50"
	.align	128
        .global         triton_red_fused_15
        .type           triton_red_fused_15,@function
        .size           triton_red_fused_15,(.L_x_1 - triton_red_fused_15)
        .other          triton_red_fused_15,@"STO_CUDA_ENTRY STV_DEFAULT"
triton_red_fused_15:
.text.triton_red_fused_15:
[----:B------:R-:W-:Y:S02]  /*0000*/  MOV R1, c[0x0][0x28] ;  /* 0x00000a0000017a02 */ /* 0x000fe40000000f00 */
[----:B------:R-:W0:Y:S01]  /*0010*/  S2R R30, SR_TID.X ;  /* 0x00000000001e7919 */ /* 0x000e220000002100 */
[----:B------:R-:W1:Y:S01]  /*0020*/  S2UR UR4, SR_CTAID.X ;  /* 0x00000000000479c3 */ /* 0x000e620000002500 */
[----:B------:R-:W-:Y:S01]  /*0030*/  MOV R21, 0x4 ;  /* 0x0000000400157802 */ /* 0x000fe20000000f00 */
[----:B------:R-:W-:Y:S01]  /*0040*/  CS2R R12, SRZ ;  /* 0x00000000000c7805 */ /* 0x000fe2000001ff00 */
[----:B------:R-:W-:Y:S01]  /*0050*/  CS2R R14, SRZ ;  /* 0x00000000000e7805 */ /* 0x000fe2000001ff00 */
[----:B------:R-:W-:Y:S01]  /*0060*/  CS2R R16, SRZ ;  /* 0x0000000000107805 */ /* 0x000fe2000001ff00 */
[----:B------:R-:W-:Y:S01]  /*0070*/  CS2R R18, SRZ ;  /* 0x0000000000127805 */ /* 0x000fe2000001ff00 */
[----:B0-----:R-:W-:Y:S01]  /*0080*/  IMAD.SHL.U32 R2, R30, 0x4, RZ ;  /* 0x000000041e027824 */ /* 0x001fe200078e00ff */
[----:B------:R-:W-:Y:S01]  /*0090*/  SHF.R.U32.HI R0, RZ, 0x7, R30 ;  /* 0x00000007ff007819 */ /* 0x000fe2000001161e */
[----:B-1----:R-:W-:-:S03]  /*00a0*/  USHF.L.U32 UR4, UR4, 0x3, URZ ;  /* 0x0000000304047899 */ /* 0x002fc6000800063f */
[----:B------:R-:W-:Y:S02]  /*00b0*/  SGXT.U32 R0, R0, 0x2 ;  /* 0x000000020000781a */ /* 0x000fe40000000000 */
[----:B------:R-:W-:Y:S02]  /*00c0*/  LOP3.LUT R7, R2, 0x1fc, RZ, 0xc0, !PT ;  /* 0x000001fc02077812 */ /* 0x000fe400078ec0ff */
[----:B------:R-:W-:Y:S02]  /*00d0*/  LOP3.LUT R0, R0, UR4, RZ, 0xfc, !PT ;  /* 0x0000000400007c12 */ /* 0x000fe4000f8efcff */
[----:B------:R-:W-:-:S03]  /*00e0*/  ISETP.GE.U32.AND P0, PT, R7, 0x144, PT ;  /* 0x000001440700780c */ /* 0x000fc60003f06070 */
[C---:B------:R-:W-:Y:S01]  /*00f0*/  IMAD.HI R4, R0.reuse, 0x1948b0fd, RZ ;  /* 0x1948b0fd00047827 */ /* 0x040fe200078e02ff */
[----:B------:R-:W-:-:S03]  /*0100*/  ISETP.LT.AND P1, PT, R0, 0x2880, !P0 ;  /* 0x000028800000780c */ /* 0x000fc60004721270 */
[----:B------:R-:W-:Y:S01]  /*0110*/  IMAD R26, R0, 0x144, R7 ;  /* 0x00000144001a7824 */ /* 0x000fe200078e0207 */
[----:B------:R-:W-:-:S03]  /*0120*/  SHF.R.U32.HI R5, RZ, 0x1f, R4 ;  /* 0x0000001fff057819 */ /* 0x000fc60000011604 */
[----:B------:R-:W-:Y:S01]  /*0130*/  IMAD.WIDE R26, R26, R21, c[0x0][0x168] ;  /* 0x00005a001a1a7625 */ /* 0x000fe200078e0215 */
[----:B------:R-:W-:-:S05]  /*0140*/  LEA.HI.SX32 R9, R4, R5, 0x1b ;  /* 0x0000000504097211 */ /* 0x000fca00078fdaff */
[----:B------:R-:W-:Y:S01]  /*0150*/  @P1 MOV R2, 0x0 ;  /* 0x0000000000021802 */ /* 0x000fe20000000f00 */
[----:B------:R-:W-:Y:S01]  /*0160*/  @P1 IMAD.MOV.U32 R3, RZ, RZ, 0x14f00000 ;  /* 0x14f00000ff031424 */ /* 0x000fe200078e00ff */
[----:B------:R-:W-:Y:S01]  /*0170*/  @P1 MOV R4, 0x0 ;  /* 0x0000000000041802 */ /* 0x000fe20000000f00 */
[----:B------:R-:W-:Y:S01]  /*0180*/  @P1 IMAD.MOV.U32 R5, RZ, RZ, 0x14f00000 ;  /* 0x14f00000ff051424 */ /* 0x000fe200078e00ff */
[----:B------:R-:W0:Y:S01]  /*0190*/  @P1 R2UR UR6, R2 ;  /* 0x00000000020613c2 */ /* 0x000e2200000e0000 */
[----:B------:R-:W-:-:S04]  /*01a0*/  IMAD R6, R9, -0x144, R0 ;  /* 0xfffffebc09067824 */ /* 0x000fc800078e0200 */
[----:B------:R-:W-:-:S03]  /*01b0*/  IMAD R6, R6, 0x144, R7 ;  /* 0x0000014406067824 */ /* 0x000fc600078e0207 */
[----:B------:R-:W0:Y:S01]  /*01c0*/  @P1 R2UR UR7, R3 ;  /* 0x00000000030713c2 */ /* 0x000e2200000e0000 */
[----:B------:R-:W-:-:S04]  /*01d0*/  IMAD R6, R9, 0x19a20, R6 ;  /* 0x00019a2009067824 */ /* 0x000fc800078e0206 */
[----:B------:R-:W-:-:S03]  /*01e0*/  IMAD.WIDE R22, R6, R21, c[0x0][0x160] ;  /* 0x0000580006167625 */ /* 0x000fc600078e0215 */
[----:B------:R-:W1:Y:S08]  /*01f0*/  @P1 R2UR UR8, R4 ;  /* 0x00000000040813c2 */ /* 0x000e7000000e0000 */
[----:B------:R-:W1:Y:S01]  /*0200*/  @P1 R2UR UR9, R5 ;  /* 0x00000000050913c2 */ /* 0x000e6200000e0000 */
[----:B0-----:R-:W2:Y:S04]  /*0210*/  @P1 LDG.E.EL.128 R12, desc[UR6][R26.64] ;  /* 0x000000061a0c1981 */ /* 0x001ea8200c2e1d00 */
[----:B-1----:R-:W2:Y:S01]  /*0220*/  @P1 LDG.E.EL.128 R16, desc[UR8][R22.64] ;  /* 0x0000000816101981 */ /* 0x002ea2200c2e1d00 */
[----:B------:R-:W-:Y:S01]  /*0230*/  LEA.HI R31, R30, 0x4, RZ, 0x19 ;  /* 0x000000041e1f7811 */ /* 0x000fe200078fc8ff */
[----:B------:R-:W-:-:S03]  /*0240*/  CS2R R8, SRZ ;  /* 0x0000000000087805 */ /* 0x000fc6000001ff00 */
[----:B------:R-:W-:-:S04]  /*0250*/  IADD3 R0, R31, UR4, RZ ;  /* 0x000000041f007c10 */ /* 0x000fc8000fffe0ff */
[C---:B------:R-:W-:Y:S01]  /*0260*/  ISETP.LT.AND P0, PT, R0.reuse, 0x2880, !P0 ;  /* 0x000028800000780c */ /* 0x040fe20004701270 */
[----:B------:R-:W-:-:S04]  /*0270*/  IMAD.HI R2, R0, 0x1948b0fd, RZ ;  /* 0x1948b0fd00027827 */ /* 0x000fc800078e02ff */
[----:B------:R-:W-:Y:S01]  /*0280*/  IMAD R24, R0, 0x144, R7 ;  /* 0x0000014400187824 */ /* 0x000fe200078e0207 */
[----:B------:R-:W-:-:S03]  /*0290*/  SHF.R.U32.HI R3, RZ, 0x1f, R2 ;  /* 0x0000001fff037819 */ /* 0x000fc60000011602 */
[----:B------:R-:W-:Y:S01]  /*02a0*/  IMAD.WIDE R24, R24, R21, c[0x0][0x168] ;  /* 0x00005a0018187625 */ /* 0x000fe200078e0215 */
[----:B------:R-:W-:-:S03]  /*02b0*/  LEA.HI.SX32 R5, R2, R3, 0x1b ;  /* 0x0000000302057211 */ /* 0x000fc600078fdaff */
[----:B------:R-:W-:Y:S01]  /*02c0*/  @P0 IMAD.MOV.U32 R2, RZ, RZ, 0x0 ;  /* 0x00000000ff020424 */ /* 0x000fe200078e00ff */
[----:B------:R-:W-:Y:S01]  /*02d0*/  @P0 MOV R3, 0x14f00000 ;  /* 0x14f0000000030802 */ /* 0x000fe20000000f00 */
[----:B------:R-:W-:Y:S01]  /*02e0*/  @P0 IMAD.MOV.U32 R10, RZ, RZ, 0x0 ;  /* 0x00000000ff0a0424 */ /* 0x000fe200078e00ff */
[----:B------:R-:W-:Y:S01]  /*02f0*/  @P0 MOV R11, 0x14f00000 ;  /* 0x14f00000000b0802 */ /* 0x000fe20000000f00 */
[----:B------:R-:W0:Y:S01]  /*0300*/  @P0 R2UR UR4, R2 ;  /* 0x00000000020403c2 */ /* 0x000e2200000e0000 */
[----:B------:R-:W-:-:S04]  /*0310*/  IMAD R4, R5, -0x144, R0 ;  /* 0xfffffebc05047824 */ /* 0x000fc800078e0200 */
[----:B------:R-:W-:Y:S02]  /*0320*/  IMAD R4, R4, 0x144, R7 ;  /* 0x0000014404047824 */ /* 0x000fe400078e0207 */
[----:B------:R-:W-:Y:S01]  /*0330*/  CS2R R6, SRZ ;  /* 0x0000000000067805 */ /* 0x000fe2000001ff00 */
[----:B------:R-:W0:Y:S01]  /*0340*/  @P0 R2UR UR5, R3 ;  /* 0x00000000030503c2 */ /* 0x000e2200000e0000 */
[----:B------:R-:W-:Y:S02]  /*0350*/  IMAD R20, R5, 0x19a20, R4 ;  /* 0x00019a2005147824 */ /* 0x000fe400078e0204 */
[----:B------:R-:W-:Y:S02]  /*0360*/  CS2R R4, SRZ ;  /* 0x0000000000047805 */ /* 0x000fe4000001ff00 */
[----:B------:R-:W-:-:S03]  /*0370*/  IMAD.WIDE R20, R20, R21, c[0x0][0x160] ;  /* 0x0000580014147625 */ /* 0x000fc600078e0215 */
[----:B------:R1:W3:Y:S08]  /*0380*/  @P0 R2UR UR6, R10 ;  /* 0x000000000a0603c2 */ /* 0x0002f000000e0000 */
[----:B------:R1:W3:Y:S02]  /*0390*/  @P0 R2UR UR7, R11 ;  /* 0x000000000b0703c2 */ /* 0x0002e400000e0000 */
[----:B-1----:R-:W-:Y:S01]  /*03a0*/  CS2R R10, SRZ ;  /* 0x00000000000a7805 */ /* 0x002fe2000001ff00 */
[----:B0-----:R-:W4:Y:S05]  /*03b0*/  @P0 LDG.E.EL.128 R4, desc[UR4][R24.64] ;  /* 0x0000000418040981 */ /* 0x001f2a200c2e1d00 */
[----:B---3--:R-:W4:Y:S01]  /*03c0*/  @P0 LDG.E.EL.128 R8, desc[UR6][R20.64] ;  /* 0x0000000614080981 */ /* 0x008f22200c2e1d00 */
[----:B--2---:R-:W-:Y:S01]  /*03d0*/  FADD R2, R16, R12 ;  /* 0x0000000c10027221 */ /* 0x004fe20000000000 */
[----:B------:R-:W-:Y:S01]  /*03e0*/  FADD R3, R17, R13 ;  /* 0x0000000d11037221 */ /* 0x000fe20000000000 */
[----:B------:R-:W-:Y:S01]  /*03f0*/  FADD R18, R18, R14 ;  /* 0x0000000e12127221 */ /* 0x000fe20000000000 */
[----:B------:R-:W-:-:S02]  /*0400*/  FADD R19, R19, R15 ;  /* 0x0000000f13137221 */ /* 0x000fc40000000000 */
[----:B------:R-:W-:Y:S02]  /*0410*/  FSEL R12, R2, -INF , P1 ;  /* 0xff800000020c7808 */ /* 0x000fe40000800000 */
[----:B------:R-:W-:Y:S02]  /*0420*/  FSEL R13, R3, -INF , P1 ;  /* 0xff800000030d7808 */ /* 0x000fe40000800000 */
[C---:B------:R-:W-:Y:S02]  /*0430*/  FSETP.NAN.AND P3, PT, R12.reuse, R12, PT ;  /* 0x0000000c0c00720b */ /* 0x040fe40003f68000 */
[CC--:B------:R-:W-:Y:S02]  /*0440*/  FSETP.GT.AND P2, PT, R12.reuse, R13.reuse, PT ;  /* 0x0000000d0c00720b */ /* 0x0c0fe40003f44000 */
[----:B------:R-:W-:Y:S02]  /*0450*/  FSEL R17, R12, R13, P3 ;  /* 0x0000000d0c117208 */ /* 0x000fe40001800000 */
[----:B------:R-:W-:-:S02]  /*0460*/  FSEL R14, R18, -INF , P1 ;  /* 0xff800000120e7808 */ /* 0x000fc40000800000 */
[----:B------:R-:W-:Y:S02]  /*0470*/  FSEL R16, R12, R17, P2 ;  /* 0x000000110c107208 */ /* 0x000fe40001000000 */
[----:B------:R-:W-:Y:S02]  /*0480*/  FSEL R15, R19, -INF , P1 ;  /* 0xff800000130f7808 */ /* 0x000fe40000800000 */
[C---:B------:R-:W-:Y:S02]  /*0490*/  FSETP.GT.AND P2, PT, R16.reuse, R14, PT ;  /* 0x0000000e1000720b */ /* 0x040fe40003f44000 */
[----:B------:R-:W-:Y:S02]  /*04a0*/  FSETP.NAN.AND P3, PT, R16, R16, PT ;  /* 0x000000101000720b */ /* 0x000fe40003f68000 */
[----:B------:R-:W-:-:S04]  /*04b0*/  FSETP.NEU.AND P6, PT, R3, -INF , PT ;  /* 0xff8000000300780b */ /* 0x000fc80003fcd000 */
[----:B------:R-:W-:-:S05]  /*04c0*/  P2R R38, PR, RZ, 0x40 ;  /* 0x00000040ff267803 */ /* 0x000fca0000000000 */
[----:B------:R-:W-:-:S04]  /*04d0*/  @!P2 FSEL R16, R16, R14, P3 ;  /* 0x0000000e1010a208 */ /* 0x000fc80001800000 */
[C---:B------:R-:W-:Y:S02]  /*04e0*/  FSETP.GT.AND P2, PT, R16.reuse, R15, PT ;  /* 0x0000000f1000720b */ /* 0x040fe40003f44000 */
[----:B------:R-:W-:-:S11]  /*04f0*/  FSETP.NAN.AND P3, PT, R16, R16, PT ;  /* 0x000000101000720b */ /* 0x000fd60003f68000 */
[----:B------:R-:W-:-:S04]  /*0500*/  @!P2 FSEL R16, R16, R15, P3 ;  /* 0x0000000f1010a208 */ /* 0x000fc80001800000 */
[----:B------:R-:W-:Y:S01]  /*0510*/  FSETP.NAN.AND P3, PT, R16, R16, PT ;  /* 0x000000101000720b */ /* 0x000fe20003f68000 */
[----:B------:R-:W0:Y:S01]  /*0520*/  SHFL.BFLY PT, R17, R16, 0x10, 0x1f ;  /* 0x0e001f0010117f89 */ /* 0x000e2200000e0000 */
[----:B----4-:R-:W-:Y:S01]  /*0530*/  FADD R4, R8, R4 ;  /* 0x0000000408047221 */ /* 0x010fe20000000000 */
[----:B------:R-:W-:Y:S01]  /*0540*/  FADD R5, R9, R5 ;  /* 0x0000000509057221 */ /* 0x000fe20000000000 */
[----:B------:R-:W-:Y:S01]  /*0550*/  SEL R9, RZ, 0x1fffe, !P6 ;  /* 0x0001fffeff097807 */ /* 0x000fe20007000000 */
[----:B------:R-:W-:Y:S01]  /*0560*/  FADD R6, R10, R6 ;  /* 0x000000060a067221 */ /* 0x000fe20000000000 */
[----:B------:R-:W-:Y:S01]  /*0570*/  FADD R0, -R4, -INF ;  /* 0xff80000004007421 */ /* 0x000fe20000000100 */
[----:B------:R-:W-:Y:S01]  /*0580*/  FADD R7, R11, R7 ;  /* 0x000000070b077221 */ /* 0x000fe20000000000 */
[----:B0-----:R-:W-:Y:S02]  /*0590*/  FSETP.GT.AND P2, PT, R16, R17, PT ;  /* 0x000000111000720b */ /* 0x001fe40003f44000 */
[----:B------:R-:W-:-:S03]  /*05a0*/  ISETP.GE.U32.AND P6, PT, R30, 0x20, PT ;  /* 0x000000201e00780c */ /* 0x000fc60003fc6070 */
[----:B------:R-:W-:-:S04]  /*05b0*/  @!P3 FSEL R16, R16, R17, P2 ;  /* 0x000000111010b208 */ /* 0x000fc80001000000 */
[C---:B------:R-:W-:Y:S01]  /*05c0*/  FSETP.NAN.AND P3, PT, R16.reuse, R16, PT ;  /* 0x000000101000720b */ /* 0x040fe20003f68000 */
[----:B------:R-:W0:Y:S02]  /*05d0*/  SHFL.BFLY PT, R17, R16, 0x8, 0x1f ;  /* 0x0d001f0010117f89 */ /* 0x000e2400000e0000 */
[----:B0-----:R-:W-:-:S13]  /*05e0*/  FSETP.GT.AND P2, PT, R16, R17, PT ;  /* 0x000000111000720b */ /* 0x001fda0003f44000 */
        /* <DEDUP_REMOVED lines=8> */
[----:B------:R-:W-:Y:S01]  /*0670*/  @!P2 FSEL R16, R16, R17, P3 ;  /* 0x000000111010a208 */ /* 0x000fe20001800000 */
[----:B------:R-:W-:Y:S01]  /*0680*/  FMUL R17, R0, 1.4426950216293334961 ;  /* 0x3fb8aa3b00117820 */ /* 0x000fe20000400000 */
[----:B------:R-:W-:Y:S02]  /*0690*/  FADD R0, R4, -R4 ;  /* 0x8000000404007221 */ /* 0x000fe40000000000 */
[----:B------:R-:W-:Y:S01]  /*06a0*/  FSETP.NAN.AND P5, PT, R16, R16, PT ;  /* 0x000000101000720b */ /* 0x000fe20003fa8000 */
[----:B------:R-:W0:Y:S01]  /*06b0*/  SHFL.BFLY PT, R33, R16, 0x1, 0x1f ;  /* 0x0c201f0010217f89 */ /* 0x000e2200000e0000 */
[----:B------:R-:W-:Y:S01]  /*06c0*/  FMUL R36, R0, 1.4426950216293334961 ;  /* 0x3fb8aa3b00247820 */ /* 0x000fe20000400000 */
[----:B------:R-:W-:-:S04]  /*06d0*/  FSETP.GEU.AND P3, PT, R17, -126, PT ;  /* 0xc2fc00001100780b */ /* 0x000fc80003f6e000 */
[----:B------:R-:W-:-:S09]  /*06e0*/  FSETP.GEU.AND P2, PT, R36, -126, PT ;  /* 0xc2fc00002400780b */ /* 0x000fd20003f4e000 */
[----:B------:R-:W-:-:S04]  /*06f0*/  @!P3 FMUL R17, R17, 0.5 ;  /* 0x3f0000001111b820 */ /* 0x000fc80000400000 */
[----:B------:R-:W-:Y:S02]  /*0700*/  @!P2 FMUL R36, R36, 0.5 ;  /* 0x3f0000002424a820 */ /* 0x000fe40000400000 */
[----:B------:R-:W1:Y:S01]  /*0710*/  MUFU.EX2 R17, R17 ;  /* 0x0000001100117308 */ /* 0x000e620000000800 */
[----:B0-----:R-:W-:-:S13]  /*0720*/  FSETP.GT.AND P4, PT, R16, R33, PT ;  /* 0x000000211000720b */ /* 0x001fda0003f84000 */
[----:B------:R-:W-:Y:S01]  /*0730*/  @!P4 SEL R16, R16, R33, P5 ;  /* 0x000000211010c207 */ /* 0x000fe20002800000 */
[----:B-1----:R-:W-:Y:S01]  /*0740*/  @!P3 FMUL R17, R17, R17 ;  /* 0x000000111111b220 */ /* 0x002fe20000400000 */
[----:B------:R-:W-:Y:S02]  /*0750*/  FSETP.NEU.AND P4, PT, R2, -INF , PT ;  /* 0xff8000000200780b */ /* 0x000fe40003f8d000 */
[----:B------:R-:W-:Y:S02]  /*0760*/  FSETP.NEU.AND P5, PT, R18, -INF , PT ;  /* 0xff8000001200780b */ /* 0x000fe40003fad000 */
[----:B------:R-:W-:Y:S02]  /*0770*/  SEL R0, RZ, 0x1, !P4 ;  /* 0x00000001ff007807 */ /* 0x000fe40006000000 */
[----:B------:R-:W-:Y:S02]  /*0780*/  P2R R41, PR, RZ, 0x10 ;  /* 0x00000010ff297803 */ /* 0x000fe40000000000 */
[----:B------:R-:W-:Y:S01]  /*0790*/  FSETP.NEU.AND P4, PT, R19, -INF , PT ;  /* 0xff8000001300780b */ /* 0x000fe20003f8d000 */
[----:B------:R-:W-:Y:S01]  /*07a0*/  IMAD.IADD R9, R0, 0x1, R9 ;  /* 0x0000000100097824 */ /* 0x000fe200078e0209 */
[----:B------:R-:W-:Y:S01]  /*07b0*/  FSETP.NEU.AND P3, PT, R5, -INF , PT ;  /* 0xff8000000500780b */ /* 0x000fe20003f6d000 */
[----:B------:R0:W1:Y:S01]  /*07c0*/  MUFU.EX2 R0, R36 ;  /* 0x0000002400007308 */ /* 0x0000620000000800 */
[----:B------:R-:W-:-:S02]  /*07d0*/  SEL R8, RZ, 0x7fff8, !P4 ;  /* 0x0007fff8ff087807 */ /* 0x000fc40006000000 */
[----:B------:R-:W-:Y:S02]  /*07e0*/  LOP3.LUT R33, R9, 0x3, RZ, 0xc0, !PT ;  /* 0x0000000309217812 */ /* 0x000fe400078ec0ff */
[----:B------:R-:W-:Y:S02]  /*07f0*/  SEL R9, RZ, 0x4, !P5 ;  /* 0x00000004ff097807 */ /* 0x000fe40006800000 */
[----:B------:R-:W-:Y:S02]  /*0800*/  P2R R37, PR, RZ, 0x20 ;  /* 0x00000020ff257803 */ /* 0x000fe40000000000 */
[----:B------:R-:W-:Y:S01]  /*0810*/  IADD3 R9, R33, R8, R9 ;  /* 0x0000000821097210 */ /* 0x000fe20007ffe009 */
[C---:B------:R-:W-:Y:S01]  /*0820*/  FADD R8, -R5.reuse, -INF ;  /* 0xff80000005087421 */ /* 0x040fe20000000100 */
[----:B0-----:R-:W-:Y:S02]  /*0830*/  P2R R36, PR, RZ, 0x10 ;  /* 0x00000010ff247803 */ /* 0x001fe40000000000 */
[----:B------:R-:W-:Y:S01]  /*0840*/  FSETP.NEU.AND P4, PT, R4, -INF , PT ;  /* 0xff8000000400780b */ /* 0x000fe20003f8d000 */
[----:B------:R-:W-:Y:S01]  /*0850*/  FMUL R35, R8, 1.4426950216293334961 ;  /* 0x3fb8aa3b08237820 */ /* 0x000fe20000400000 */
[----:B------:R-:W-:Y:S01]  /*0860*/  FADD R8, R5, -R5 ;  /* 0x8000000505087221 */ /* 0x000fe20000000000 */
[----:B-1----:R-:W-:Y:S01]  /*0870*/  @!P2 FMUL R0, R0, R0 ;  /* 0x000000000000a220 */ /* 0x002fe20000400000 */
[----:B------:R-:W-:-:S02]  /*0880*/  FSETP.NEU.AND P5, PT, R6, -INF , PT ;  /* 0xff8000000600780b */ /* 0x000fc40003fad000 */
[----:B------:R-:W-:Y:S01]  /*0890*/  FSETP.GEU.AND P2, PT, R35, -126, PT ;  /* 0xc2fc00002300780b */ /* 0x000fe20003f4e000 */
[----:B------:R-:W-:Y:S01]  /*08a0*/  FMUL R39, R8, 1.4426950216293334961 ;  /* 0x3fb8aa3b08277820 */ /* 0x000fe20000400000 */
[----:B------:R-:W-:Y:S02]  /*08b0*/  SEL R8, RZ, 0x1, !P4 ;  /* 0x00000001ff087807 */ /* 0x000fe40006000000 */
[----:B------:R-:W-:Y:S02]  /*08c0*/  FSEL R4, R4, -INF , P0 ;  /* 0xff80000004047808 */ /* 0x000fe40000000000 */
[----:B------:R-:W-:-:S07]  /*08d0*/  FSEL R5, R5, -INF , P0 ;  /* 0xff80000005057808 */ /* 0x000fce0000000000 */
[----:B------:R-:W-:-:S04]  /*08e0*/  @!P2 FMUL R35, R35, 0.5 ;  /* 0x3f0000002323a820 */ /* 0x000fc80000400000 */
[----:B------:R0:W1:Y:S02]  /*08f0*/  MUFU.EX2 R34, R35 ;  /* 0x0000002300227308 */ /* 0x0000640000000800 */
[----:B0-----:R-:W-:-:S04]  /*0900*/  SEL R35, RZ, 0x1fffe, !P3 ;  /* 0x0001fffeff237807 */ /* 0x001fc80005800000 */
[----:B------:R-:W-:Y:S02]  /*0910*/  IADD3 R8, R8, R35, RZ ;  /* 0x0000002308087210 */ /* 0x000fe40007ffe0ff */
[----:B------:R-:W-:Y:S01]  /*0920*/  SEL R35, RZ, 0x4, !P5 ;  /* 0x00000004ff237807 */ /* 0x000fe20006800000 */
[----:B-1----:R-:W-:Y:S01]  /*0930*/  @!P2 FMUL R34, R34, R34 ;  /* 0x000000222222a220 */ /* 0x002fe20000400000 */
[----:B------:R-:W-:Y:S02]  /*0940*/  FSETP.GEU.AND P2, PT, R39, -126, PT ;  /* 0xc2fc00002700780b */ /* 0x000fe40003f4e000 */
[----:B------:R-:W-:-:S11]  /*0950*/  LOP3.LUT R10, R8, 0x3, RZ, 0xc0, !PT ;  /* 0x00000003080a7812 */ /* 0x000fd600078ec0ff */
[----:B------:R-:W-:-:S04]  /*0960*/  @!P2 FMUL R39, R39, 0.5 ;  /* 0x3f0000002727a820 */ /* 0x000fc80000400000 */
[----:B------:R0:W1:Y:S02]  /*0970*/  MUFU.EX2 R33, R39 ;  /* 0x0000002700217308 */ /* 0x0000640000000800 */
[----:B0-----:R-:W-:Y:S01]  /*0980*/  P2R R39, PR, RZ, 0x20 ;  /* 0x00000020ff277803 */ /* 0x001fe20000000000 */
[----:B-1----:R-:W-:Y:S01]  /*0990*/  @!P2 FMUL R33, R33, R33 ;  /* 0x000000212121a220 */ /* 0x002fe20000400000 */
[----:B------:R-:W-:-:S03]  /*09a0*/  FSETP.NEU.AND P2, PT, R7, -INF , PT ;  /* 0xff8000000700780b */ /* 0x000fc60003f4d000 */
[----:B------:R-:W-:Y:S01]  /*09b0*/  FFMA R33, RZ, R34, R33 ;  /* 0x00000022ff217223 */ /* 0x000fe20000000021 */
[----:B------:R-:W-:Y:S02]  /*09c0*/  SEL R8, RZ, 0x7fff8, !P2 ;  /* 0x0007fff8ff087807 */ /* 0x000fe40005000000 */
[----:B------:R-:W-:Y:S02]  /*09d0*/  P2R R40, PR, RZ, 0x4 ;  /* 0x00000004ff287803 */ /* 0x000fe40000000000 */
[----:B------:R-:W-:Y:S01]  /*09e0*/  IADD3 R35, R10, R8, R35 ;  /* 0x000000080a237210 */ /* 0x000fe20007ffe023 */
[C---:B------:R-:W-:Y:S01]  /*09f0*/  FADD R8, -R2.reuse, -INF ;  /* 0xff80000002087421 */ /* 0x040fe20000000100 */
[----:B------:R-:W-:Y:S01]  /*0a00*/  FADD R2, R2, -R2 ;  /* 0x8000000202027221 */ /* 0x000fe20000000000 */
[----:B------:R-:W-:Y:S02]  /*0a10*/  FSEL R33, R33, 1, P3 ;  /* 0x3f80000021217808 */ /* 0x000fe40001800000 */
[----:B------:R-:W-:Y:S01]  /*0a20*/  FMUL R10, R8, 1.4426950216293334961 ;  /* 0x3fb8aa3b080a7820 */ /* 0x000fe20000400000 */
[----:B------:R-:W-:Y:S01]  /*0a30*/  FMUL R43, R2, 1.4426950216293334961 ;  /* 0x3fb8aa3b022b7820 */ /* 0x000fe20000400000 */
[C---:B------:R-:W-:Y:S01]  /*0a40*/  FADD R8, -R3.reuse, -INF ;  /* 0xff80000003087421 */ /* 0x040fe20000000100 */
[----:B------:R-:W-:Y:S01]  /*0a50*/  FADD R3, R3, -R3 ;  /* 0x8000000303037221 */ /* 0x000fe20000000000 */
[----:B------:R-:W-:-:S02]  /*0a60*/  LOP3.LUT P5, RZ, R35, 0xf, RZ, 0xc0, !PT ;  /* 0x0000000f23ff7812 */ /* 0x000fc400078ac0ff */
[----:B------:R-:W-:Y:S01]  /*0a70*/  FSETP.GEU.AND P2, PT, R10, -126, PT ;  /* 0xc2fc00000a00780b */ /* 0x000fe20003f4e000 */
[----:B------:R-:W-:Y:S01]  /*0a80*/  FMUL R42, R8, 1.4426950216293334961 ;  /* 0x3fb8aa3b082a7820 */ /* 0x000fe20000400000 */
[----:B------:R-:W-:Y:S01]  /*0a90*/  FMUL R44, R3, 1.4426950216293334961 ;  /* 0x3fb8aa3b032c7820 */ /* 0x000fe20000400000 */
[----:B------:R-:W-:Y:S02]  /*0aa0*/  PLOP3.LUT P5, PT, P0, P5, PT, 0x80, 0x0 ;  /* 0x000000000000781c */ /* 0x000fe400007ab070 */
[----:B------:R-:W-:Y:S02]  /*0ab0*/  ISETP.NE.AND P3, PT, R37, RZ, PT ;  /* 0x000000ff2500720c */ /* 0x000fe40003f65270 */
[----:B------:R-:W-:Y:S02]  /*0ac0*/  SEL R35, RZ, 0x1, !P5 ;  /* 0x00000001ff237807 */ /* 0x000fe40006800000 */
[----:B------:R-:W-:Y:S02]  /*0ad0*/  FSETP.NAN.AND P5, PT, R4, R4, PT ;  /* 0x000000040400720b */ /* 0x000fe40003fa8000 */
[----:B------:R-:W0:Y:S02]  /*0ae0*/  REDUX.OR UR5, R35 ;  /* 0x00000000230573c4 */ /* 0x000e240000004000 */
[----:B------:R-:W-:-:S04]  /*0af0*/  @!P2 FMUL R10, R10, 0.5 ;  /* 0x3f0000000a0aa820 */ /* 0x000fc80000400000 */
[----:B------:R-:W1:Y:S02]  /*0b00*/  MUFU.EX2 R11, R10 ;  /* 0x0000000a000b7308 */ /* 0x000e640000000800 */
[----:B-1----:R-:W-:Y:S01]  /*0b10*/  @!P2 FMUL R11, R11, R11 ;  /* 0x0000000b0b0ba220 */ /* 0x002fe20000400000 */
[----:B------:R-:W-:Y:S02]  /*0b20*/  FSETP.GEU.AND P2, PT, R43, -126, PT ;  /* 0xc2fc00002b00780b */ /* 0x000fe40003f4e000 */
[----:B0-----:R-:W-:-:S11]  /*0b30*/  MOV R34, UR5 ;  /* 0x0000000500227c02 */ /* 0x001fd60008000f00 */
[----:B------:R-:W-:-:S04]  /*0b40*/  @!P2 FMUL R43, R43, 0.5 ;  /* 0x3f0000002b2ba820 */ /* 0x000fc80000400000 */
[----:B------:R-:W0:Y:S02]  /*0b50*/  MUFU.EX2 R2, R43 ;  /* 0x0000002b00027308 */ /* 0x000e240000000800 */
[----:B0-----:R-:W-:Y:S01]  /*0b60*/  @!P2 FMUL R2, R2, R2 ;  /* 0x000000020202a220 */ /* 0x001fe20000400000 */
[----:B------:R-:W-:-:S03]  /*0b70*/  FSETP.GEU.AND P2, PT, R42, -126, PT ;  /* 0xc2fc00002a00780b */ /* 0x000fc60003f4e000 */
[----:B------:R-:W-:Y:S01]  /*0b80*/  FFMA R8, RZ, R11, R2 ;  /* 0x0000000bff087223 */ /* 0x000fe20000000002 */
[C---:B------:R-:W-:Y:S01]  /*0b90*/  FADD R2, -R18.reuse, -INF ;  /* 0xff80000012027421 */ /* 0x040fe20000000100 */
[----:B------:R-:W-:-:S03]  /*0ba0*/  FADD R18, R18, -R18 ;  /* 0x8000001212127221 */ /* 0x000fc60000000000 */
[----:B------:R-:W-:Y:S01]  /*0bb0*/  FMUL R11, R2, 1.4426950216293334961 ;  /* 0x3fb8aa3b020b7820 */ /* 0x000fe20000400000 */
[----:B------:R-:W-:-:S04]  /*0bc0*/  FMUL R45, R18, 1.4426950216293334961 ;  /* 0x3fb8aa3b122d7820 */ /* 0x000fc80000400000 */
[----:B------:R-:W-:-:S04]  /*0bd0*/  @!P2 FMUL R42, R42, 0.5 ;  /* 0x3f0000002a2aa820 */ /* 0x000fc80000400000 */
[----:B------:R-:W0:Y:S02]  /*0be0*/  MUFU.EX2 R10, R42 ;  /* 0x0000002a000a7308 */ /* 0x000e240000000800 */
[----:B0-----:R-:W-:Y:S01]  /*0bf0*/  @!P2 FMUL R10, R10, R10 ;  /* 0x0000000a0a0aa220 */ /* 0x001fe20000400000 */
[----:B------:R-:W-:-:S13]  /*0c00*/  FSETP.GEU.AND P2, PT, R44, -126, PT ;  /* 0xc2fc00002c00780b */ /* 0x000fda0003f4e000 */
        /* <DEDUP_REMOVED lines=18> */
[----:B------:R-:W-:-:S04]  /*0d30*/  FADD R2, -R6, -INF ;  /* 0xff80000006027421 */ /* 0x000fc80000000100 */
[----:B------:R-:W-:Y:S01]  /*0d40*/  FMUL R19, R2, 1.4426950216293334961 ;  /* 0x3fb8aa3b02137820 */ /* 0x000fe20000400000 */
[C---:B------:R-:W-:Y:S01]  /*0d50*/  FADD R2, R6.reuse, -R6 ;  /* 0x8000000606027221 */ /* 0x040fe20000000000 */
[----:B------:R-:W-:Y:S02]  /*0d60*/  FSEL R6, R6, -INF , P0 ;  /* 0xff80000006067808 */ /* 0x000fe40000000000 */
[----:B------:R-:W-:Y:S01]  /*0d70*/  FSEL R11, R11, 1, P3 ;  /* 0x3f8000000b0b7808 */ /* 0x000fe20001800000 */
        /* <DEDUP_REMOVED lines=9> */
[----:B------:R-:W-:Y:S01]  /*0e10*/  FMUL R42, R2, 1.4426950216293334961 ;  /* 0x3fb8aa3b022a7820 */ /* 0x000fe20000400000 */
[----:B------:R-:W-:-:S04]  /*0e20*/  FADD R2, -R7, -INF ;  /* 0xff80000007027421 */ /* 0x000fc80000000100 */
[----:B------:R-:W-:-:S04]  /*0e30*/  FMUL R2, R2, 1.4426950216293334961 ;  /* 0x3fb8aa3b02027820 */ /* 0x000fc80000400000 */
[----:B------:R-:W-:-:S04]  /*0e40*/  @!P2 FMUL R19, R19, 0.5 ;  /* 0x3f0000001313a820 */ /* 0x000fc80000400000 */
[----:B------:R0:W1:Y:S02]  /*0e50*/  MUFU.EX2 R43, R19 ;  /* 0x00000013002b7308 */ /* 0x0000640000000800 */
[C---:B0-----:R-:W-:Y:S01]  /*0e60*/  FADD R19, R7.reuse, -R7 ;  /* 0x8000000707137221 */ /* 0x041fe20000000000 */
[----:B------:R-:W-:-:S03]  /*0e70*/  FSEL R7, R7, -INF , P0 ;  /* 0xff80000007077808 */ /* 0x000fc60000000000 */
[----:B------:R-:W-:Y:S01]  /*0e80*/  FMUL R45, R19, 1.4426950216293334961 ;  /* 0x3fb8aa3b132d7820 */ /* 0x000fe20000400000 */
[----:B------:R-:W-:Y:S01]  /*0e90*/  FFMA R19, RZ, R17, R0 ;  /* 0x00000011ff137223 */ /* 0x000fe20000000000 */
[----:B-1----:R-:W-:Y:S01]  /*0ea0*/  @!P2 FMUL R43, R43, R43 ;  /* 0x0000002b2b2ba220 */ /* 0x002fe20000400000 */
[----:B------:R-:W-:Y:S01]  /*0eb0*/  FSETP.GEU.AND P2, PT, R42, -126, PT ;  /* 0xc2fc00002a00780b */ /* 0x000fe20003f4e000 */
[----:B------:R-:W0:Y:S02]  /*0ec0*/  S2R R0, SR_TID.X ;  /* 0x0000000000007919 */ /* 0x000e240000002100 */
[----:B------:R-:W-:Y:S02]  /*0ed0*/  FSEL R19, R19, 1, P4 ;  /* 0x3f80000013137808 */ /* 0x000fe40002000000 */
[----:B------:R-:W-:Y:S02]  /*0ee0*/  ISETP.NE.AND P4, PT, R39, RZ, PT ;  /* 0x000000ff2700720c */ /* 0x000fe40003f85270 */
[----:B------:R-:W-:-:S06]  /*0ef0*/  FSEL R19, R19, RZ, P0 ;  /* 0x000000ff13137208 */ /* 0x000fcc0000000000 */
[----:B------:R-:W-:-:S04]  /*0f00*/  @!P2 FMUL R42, R42, 0.5 ;  /* 0x3f0000002a2aa820 */ /* 0x000fc80000400000 */
[----:B------:R-:W1:Y:S01]  /*0f10*/  MUFU.EX2 R44, R42 ;  /* 0x0000002a002c7308 */ /* 0x000e620000000800 */
[----:B0-----:R-:W-:-:S04]  /*0f20*/  SHF.R.U32.HI R0, RZ, 0x7, R0 ;  /* 0x00000007ff007819 */ /* 0x001fc80000011600 */
[----:B------:R-:W-:Y:S01]  /*0f30*/  SGXT.U32 R47, R0, 0x2 ;  /* 0x00000002002f781a */ /* 0x000fe20000000000 */
[----:B-1----:R-:W-:Y:S01]  /*0f40*/  @!P2 FMUL R44, R44, R44 ;  /* 0x0000002c2c2ca220 */ /* 0x002fe20000400000 */
[----:B------:R-:W-:-:S03]  /*0f50*/  FSETP.GEU.AND P2, PT, R2, -126, PT ;  /* 0xc2fc00000200780b */ /* 0x000fc60003f4e000 */
[----:B------:R-:W-:Y:S01]  /*0f60*/  FFMA R17, RZ, R43, R44 ;  /* 0x0000002bff117223 */ /* 0x000fe2000000002c */
[----:B------:R-:W-:Y:S02]  /*0f70*/  PRMT R44, R34, 0x8880, RZ ;  /* 0x00008880222c7816 */ /* 0x000fe400000000ff */
[----:B------:R-:W-:Y:S02]  /*0f80*/  SHF.L.U32 R34, R31, 0x2, RZ ;  /* 0x000000021f227819 */ /* 0x000fe400000006ff */
[----:B------:R-:W-:Y:S02]  /*0f90*/  PRMT R44, R44, 0x7710, RZ ;  /* 0x000077102c2c7816 */ /* 0x000fe400000000ff */
[----:B------:R-:W-:-:S03]  /*0fa0*/  FSEL R17, R17, 1, P4 ;  /* 0x3f80000011117808 */ /* 0x000fc60002000000 */
[----:B------:R-:W-:-:S04]  /*0fb0*/  @!P2 FMUL R2, R2, 0.5 ;  /* 0x3f0000000202a820 */ /* 0x000fc80000400000 */
[----:B------:R-:W0:Y:S02]  /*0fc0*/  MUFU.EX2 R3, R2 ;  /* 0x0000000200037308 */ /* 0x000e240000000800 */
[----:B0-----:R-:W-:Y:S01]  /*0fd0*/  @!P2 FMUL R3, R3, R3 ;  /* 0x000000030303a220 */ /* 0x001fe20000400000 */
[----:B------:R-:W-:-:S13]  /*0fe0*/  FSETP.GEU.AND P2, PT, R45, -126, PT ;  /* 0xc2fc00002d00780b */ /* 0x000fda0003f4e000 */
[----:B------:R-:W-:-:S04]  /*0ff0*/  @!P2 FMUL R45, R45, 0.5 ;  /* 0x3f0000002d2da820 */ /* 0x000fc80000400000 */
[----:B------:R0:W1:Y:S02]  /*1000*/  MUFU.EX2 R42, R45 ;  /* 0x0000002d002a7308 */ /* 0x0000640000000800 */
[----:B0-----:R-:W-:Y:S01]  /*1010*/  P2R R45, PR, RZ, 0x2 ;  /* 0x00000002ff2d7803 */ /* 0x001fe20000000000 */
[----:B-1----:R-:W-:Y:S01]  /*1020*/  @!P2 FMUL R42, R42, R42 ;  /* 0x0000002a2a2aa220 */ /* 0x002fe20000400000 */
[----:B------:R-:W-:-:S03]  /*1030*/  LOP3.LUT P2, RZ, R9, 0xf, RZ, 0xc0, !PT ;  /* 0x0000000f09ff7812 */ /* 0x000fc6000784c0ff */
[----:B------:R-:W-:Y:S01]  /*1040*/  FFMA R9, RZ, R3, R42 ;  /* 0x00000003ff097223 */ /* 0x000fe2000000002a */
[----:B------:R-:W-:Y:S02]  /*1050*/  PLOP3.LUT P2, PT, P1, P2, PT, 0x80, 0x0 ;  /* 0x000000000000781c */ /* 0x000fe40000f45070 */
[----:B------:R-:W-:Y:S02]  /*1060*/  SHF.R.U32.HI R3, RZ, 0x5, R30 ;  /* 0x00000005ff037819 */ /* 0x000fe4000001161e */
[----:B------:R-:W-:Y:S02]  /*1070*/  SEL R2, RZ, 0x1, !P2 ;  /* 0x00000001ff027807 */ /* 0x000fe40005000000 */
[----:B------:R-:W-:Y:S02]  /*1080*/  LOP3.LUT P2, RZ, R30, 0x1f, RZ, 0xc0, !PT ;  /* 0x0000001f1eff7812 */ /* 0x000fe4000784c0ff */
[----:B------:R-:W0:Y:S01]  /*1090*/  REDUX.OR UR4, R2 ;  /* 0x00000000020473c4 */ /* 0x000e220000004000 */
[----:B------:R-:W-:-:S02]  /*10a0*/  SGXT.U32 R3, R3, 0x2 ;  /* 0x000000020303781a */ /* 0x000fc40000000000 */
[----:B------:R-:W-:Y:S02]  /*10b0*/  LOP3.LUT P1, RZ, R30, 0x3e3, RZ, 0xc0, !PT ;  /* 0x000003e31eff7812 */ /* 0x000fe4000782c0ff */
[----:B0-----:R-:W-:-:S04]  /*10c0*/  MOV R0, UR4 ;  /* 0x0000000400007c02 */ /* 0x001fc80008000f00 */
[----:B------:R-:W-:Y:S01]  /*10d0*/  PRMT R43, R0, 0x8880, RZ ;  /* 0x00008880002b7816 */ /* 0x000fe200000000ff */
[----:B------:R-:W-:-:S03]  /*10e0*/  IMAD.SHL.U32 R0, R47, 0x4, RZ ;  /* 0x000000042f007824 */ /* 0x000fc600078e00ff */
[----:B------:R-:W-:Y:S02]  /*10f0*/  PRMT R43, R43, 0x7710, RZ ;  /* 0x000077102b2b7816 */ /* 0x000fe400000000ff */
[-C--:B------:R-:W-:Y:S01]  /*1100*/  LOP3.LUT R2, R0, R3.reuse, RZ, 0xfc, !PT ;  /* 0x0000000300027212 */ /* 0x080fe200078efcff */
[----:B------:R-:W-:Y:S01]  /*1110*/  IMAD R0, R47, 0xc, R0 ;  /* 0x0000000c2f007824 */ /* 0x000fe200078e0200 */
[----:B------:R-:W-:-:S03]  /*1120*/  LOP3.LUT R3, R34, R3, RZ, 0xfc, !PT ;  /* 0x0000000322037212 */ /* 0x000fc600078efcff */
[----:B------:R-:W-:Y:S04]  /*1130*/  @!P2 STS.U8 [R2], R43 ;  /* 0x0000002b0200a388 */ /* 0x000fe80000000000 */
[----:B------:R-:W-:Y:S04]  /*1140*/  @!P2 STS.U8 [R3], R44 ;  /* 0x0000002c0300a388 */ /* 0x000fe80000000000 */
[----:B------:R-:W-:Y:S06]  /*1150*/  BAR.SYNC.DEFER_BLOCKING 0x0 ;  /* 0x0000000000007b1d */ /* 0x000fec0000010000 */
[----:B------:R-:W0:Y:S04]  /*1160*/  @!P6 LDS.U8 R32, [R30] ;  /* 0x000000001e20e984 */ /* 0x000e280000000000 */
[----:B0-----:R-:W0:Y:S02]  /*1170*/  SHFL.BFLY PT, R35, R32, 0x2, 0x1f ;  /* 0x0c401f0020237f89 */ /* 0x001e2400000e0000 */
[----:B0-----:R-:W-:-:S04]  /*1180*/  LOP3.LUT R35, R32, R35, RZ, 0xfc, !PT ;  /* 0x0000002320237212 */ /* 0x001fc800078efcff */
[----:B------:R-:W-:-:S06]  /*1190*/  LOP3.LUT R42, R35, 0xff, RZ, 0xc0, !PT ;  /* 0x000000ff232a7812 */ /* 0x000fcc00078ec0ff */
[----:B------:R-:W0:Y:S02]  /*11a0*/  SHFL.BFLY PT, R42, R42, 0x1, 0x1f ;  /* 0x0c201f002a2a7f89 */ /* 0x000e2400000e0000 */
[----:B0-----:R-:W-:-:S04]  /*11b0*/  LOP3.LUT R35, R35, R42, RZ, 0xfc, !PT ;  /* 0x0000002a23237212 */ /* 0x001fc800078efcff */
[----:B------:R-:W-:-:S04]  /*11c0*/  PRMT R35, R35, 0x8880, RZ ;  /* 0x0000888023237816 */ /* 0x000fc800000000ff */
[----:B------:R-:W-:Y:S01]  /*11d0*/  PRMT R43, R35, 0x7710, RZ ;  /* 0x00007710232b7816 */ /* 0x000fe200000000ff */
[----:B------:R-:W-:-:S04]  /*11e0*/  IMAD R35, R2, 0x3, R2 ;  /* 0x0000000302237824 */ /* 0x000fc800078e0202 */
[----:B------:R-:W-:Y:S04]  /*11f0*/  @!P1 STS.U8 [R30], R43 ;  /* 0x0000002b1e009388 */ /* 0x000fe80000000000 */
[----:B------:R-:W-:Y:S01]  /*1200*/  BAR.SYNC.DEFER_BLOCKING 0x0 ;  /* 0x0000000000007b1d */ /* 0x000fe20000010000 */
[----:B------:R-:W-:Y:S01]  /*1210*/  ISETP.NE.AND P1, PT, R38, RZ, PT ;  /* 0x000000ff2600720c */ /* 0x000fe20003f25270 */
[----:B------:R-:W-:Y:S02]  /*1220*/  IMAD R38, R3, 0x3, R3 ;  /* 0x0000000303267824 */ /* 0x000fe400078e0203 */
[----:B------:R-:W-:Y:S01]  /*1230*/  IMAD R3, R30, 0x3, R30 ;  /* 0x000000031e037824 */ /* 0x000fe200078e021e */
[----:B------:R-:W-:Y:S02]  /*1240*/  P2R R42, PR, RZ, 0x2 ;  /* 0x00000002ff2a7803 */ /* 0x000fe40000000000 */
[----:B------:R-:W-:-:S02]  /*1250*/  ISETP.NE.AND P1, PT, R41, RZ, PT ;  /* 0x000000ff2900720c */ /* 0x000fc40003f25270 */
[CC--:B------:R-:W-:Y:S02]  /*1260*/  FSEL R41, R4.reuse, R5.reuse, P5 ;  /* 0x0000000504297208 */ /* 0x0c0fe40002800000 */
[----:B------:R-:W-:Y:S02]  /*1270*/  FSETP.GT.AND P5, PT, R4, R5, PT ;  /* 0x000000050400720b */ /* 0x000fe40003fa4000 */
[----:B------:R-:W-:Y:S02]  /*1280*/  FSEL R8, R8, 1, P1 ;  /* 0x3f80000008087808 */ /* 0x000fe40000800000 */
[----:B------:R-:W-:Y:S02]  /*1290*/  FSEL R41, R4, R41, P5 ;  /* 0x0000002904297208 */ /* 0x000fe40002800000 */
[----:B------:R-:W-:Y:S02]  /*12a0*/  ISETP.NE.AND P1, PT, R42, RZ, PT ;  /* 0x000000ff2a00720c */ /* 0x000fe40003f25270 */
[----:B------:R-:W-:-:S02]  /*12b0*/  FSETP.GT.AND P5, PT, R41, R6, PT ;  /* 0x000000062900720b */ /* 0x000fc40003fa4000 */
[----:B------:R-:W-:Y:S02]  /*12c0*/  FSETP.NAN.AND P6, PT, R41, R41, PT ;  /* 0x000000292900720b */ /* 0x000fe40003fc8000 */
[----:B------:R-:W-:Y:S01]  /*12d0*/  FSEL R10, R10, 1, P1 ;  /* 0x3f8000000a0a7808 */ /* 0x000fe20000800000 */
[----:B------:R-:W0:Y:S01]  /*12e0*/  LDS.U8 R32, [R47.X4] ;  /* 0x000000002f207984 */ /* 0x000e220000004000 */
[----:B------:R-:W-:-:S03]  /*12f0*/  ISETP.NE.AND P1, PT, R45, RZ, PT ;  /* 0x000000ff2d00720c */ /* 0x000fc60003f25270 */
[----:B------:R1:W-:Y:S01]  /*1300*/  LDS.U8 R2, [R31.X4] ;  /* 0x000000001f027984 */ /* 0x0003e20000004000 */
[----:B------:R-:W-:-:S03]  /*1310*/  FSEL R37, R10, RZ, P1 ;  /* 0x000000ff0a257208 */ /* 0x000fc60000800000 */
[----:B------:R-:W-:Y:S01]  /*1320*/  BAR.SYNC.DEFER_BLOCKING 0x0 ;  /* 0x0000000000007b1d */ /* 0x000fe20000010000 */
[----:B------:R-:W-:Y:S01]  /*1330*/  @!P5 FSEL R41, R41, R6, P6 ;  /* 0x000000062929d208 */ /* 0x000fe20003000000 */
[----:B-1----:R-:W-:-:S03]  /*1340*/  IMAD R31, R31, 0xc, R34 ;  /* 0x0000000c1f1f7824 */ /* 0x002fc600078e0222 */
[C---:B------:R-:W-:Y:S02]  /*1350*/  FSETP.GT.AND P5, PT, R41.reuse, R7, PT ;  /* 0x000000072900720b */ /* 0x040fe40003fa4000 */
[----:B------:R-:W-:-:S11]  /*1360*/  FSETP.NAN.AND P6, PT, R41, R41, PT ;  /* 0x000000292900720b */ /* 0x000fd60003fc8000 */
[----:B------:R-:W-:-:S04]  /*1370*/  @!P5 FSEL R41, R41, R7, P6 ;  /* 0x000000072929d208 */ /* 0x000fc80003000000 */
[C---:B------:R-:W-:Y:S01]  /*1380*/  FSETP.NAN.AND P5, PT, R41.reuse, R41, PT ;  /* 0x000000292900720b */ /* 0x040fe20003fa8000 */
[----:B------:R-:W-:Y:S04]  /*1390*/  @!P2 STS [R35], R16 ;  /* 0x000000102300a388 */ /* 0x000fe80000000800 */
[----:B------:R-:W1:Y:S01]  /*13a0*/  SHFL.BFLY PT, R16, R41, 0x10, 0x1f ;  /* 0x0e001f0029107f89 */ /* 0x000e6200000e0000 */
[----:B0-----:R-:W-:Y:S02]  /*13b0*/  ISETP.NE.AND P3, PT, R32, RZ, PT ;  /* 0x000000ff2000720c */ /* 0x001fe40003f65270 */
[----:B-1----:R-:W-:-:S05]  /*13c0*/  FSETP.GT.AND P6, PT, R41, R16, PT ;  /* 0x000000102900720b */ /* 0x002fca0003fc4000 */
        /* <DEDUP_REMOVED lines=12> */
[----:B------:R-:W-:-:S05]  /*1490*/  @!P5 FSEL R41, R41, R16, P6 ;  /* 0x000000102929d208 */ /* 0x000fca0003000000 */
[----:B------:R-:W-:-:S05]  /*14a0*/  IMAD.MOV.U32 R43, RZ, RZ, R41 ;  /* 0x000000ffff2b7224 */ /* 0x000fca00078e0029 */
[----:B------:R-:W0:Y:S01]  /*14b0*/  SHFL.BFLY PT, R16, R43, 0x1, 0x1f ;  /* 0x0c201f002b107f89 */ /* 0x000e2200000e0000 */
[C---:B------:R-:W-:Y:S02]  /*14c0*/  FSETP.NAN.AND P6, PT, R43.reuse, R43, PT ;  /* 0x0000002b2b00720b */ /* 0x040fe40003fc8000 */
[----:B0-----:R-:W-:-:S13]  /*14d0*/  FSETP.GT.AND P5, PT, R43, R16, PT ;  /* 0x000000102b00720b */ /* 0x001fda0003fa4000 */
[----:B------:R-:W-:Y:S02]  /*14e0*/  @!P5 SEL R43, R43, R16, P6 ;  /* 0x000000102b2bd207 */ /* 0x000fe40003000000 */
[----:B------:R-:W-:-:S03]  /*14f0*/  ISETP.GE.U32.AND P5, PT, R30, 0x20, PT ;  /* 0x000000201e00780c */ /* 0x000fc60003fa6070 */
[----:B------:R-:W-:Y:S04]  /*1500*/  @!P2 STS [R38], R43 ;  /* 0x0000002b2600a388 */ /* 0x000fe80000000800 */
[----:B------:R-:W-:Y:S06]  /*1510*/  BAR.SYNC.DEFER_BLOCKING 0x0 ;  /* 0x0000000000007b1d */ /* 0x000fec0000010000 */
[----:B------:R-:W0:Y:S04]  /*1520*/  @!P5 LDS R28, [R3] ;  /* 0x00000000031cd984 */ /* 0x000e280000000800 */
[----:B0-----:R-:W0:Y:S02]  /*1530*/  SHFL.BFLY PT, R41, R28, 0x2, 0x1f ;  /* 0x0c401f001c297f89 */ /* 0x001e2400000e0000 */
[----:B0-----:R-:W-:-:S04]  /*1540*/  FSETP.GT.AND P5, PT, R28, R41, PT ;  /* 0x000000291c00720b */ /* 0x001fc80003fa4000 */
[C---:B------:R-:W-:Y:S02]  /*1550*/  FSEL R41, R28.reuse, R41, P5 ;  /* 0x000000291c297208 */ /* 0x040fe40002800000 */
[----:B------:R-:W-:-:S04]  /*1560*/  FSETP.NAN.AND P5, PT, R28, R28, PT ;  /* 0x0000001c1c00720b */ /* 0x000fc80003fa8000 */
[----:B------:R-:W-:-:S04]  /*1570*/  FSEL R44, R28, R41, P5 ;  /* 0x000000291c2c7208 */ /* 0x000fc80002800000 */
[C---:B------:R-:W-:Y:S01]  /*1580*/  FSETP.NAN.AND P6, PT, R44.reuse, R44, PT ;  /* 0x0000002c2c00720b */ /* 0x040fe20003fc8000 */
[----:B------:R-:W0:Y:S02]  /*1590*/  SHFL.BFLY PT, R41, R44, 0x1, 0x1f ;  /* 0x0c201f002c297f89 */ /* 0x000e2400000e0000 */
[----:B0-----:R-:W-:-:S13]  /*15a0*/  FSETP.GT.AND P5, PT, R44, R41, PT ;  /* 0x000000292c00720b */ /* 0x001fda0003fa4000 */
[----:B------:R-:W-:Y:S02]  /*15b0*/  @!P5 SEL R44, R44, R41, P6 ;  /* 0x000000292c2cd207 */ /* 0x000fe40003000000 */
[----:B------:R-:W-:Y:S02]  /*15c0*/  ISETP.NE.AND P5, PT, R36, RZ, PT ;  /* 0x000000ff2400720c */ /* 0x000fe40003fa5270 */
[----:B------:R-:W-:Y:S02]  /*15d0*/  ISETP.NE.AND P6, PT, R40, RZ, PT ;  /* 0x000000ff2800720c */ /* 0x000fe40003fc5270 */
[----:B------:R-:W-:Y:S02]  /*15e0*/  FSEL R18, R18, 1, P5 ;  /* 0x3f80000012127808 */ /* 0x000fe40002800000 */
[----:B------:R-:W-:Y:S02]  /*15f0*/  LOP3.LUT P5, RZ, R30, 0x3e3, RZ, 0xc0, !PT ;  /* 0x000003e31eff7812 */ /* 0x000fe400078ac0ff */
[----:B------:R-:W-:-:S02]  /*1600*/  FSEL R9, R9, 1, P6 ;  /* 0x3f80000009097808 */ /* 0x000fc40003000000 */
[----:B------:R-:W-:-:S09]  /*1610*/  ISETP.GE.U32.AND P6, PT, R30, 0x20, PT ;  /* 0x000000201e00780c */ /* 0x000fd20003fc6070 */
[----:B------:R-:W-:Y:S04]  /*1620*/  @!P5 STS [R3], R44 ;  /* 0x0000002c0300d388 */ /* 0x000fe80000000800 */
[----:B------:R-:W-:Y:S06]  /*1630*/  BAR.SYNC.DEFER_BLOCKING 0x0 ;  /* 0x0000000000007b1d */ /* 0x000fec0000010000 */
[----:B------:R-:W0:Y:S02]  /*1640*/  LDS R16, [R0] ;  /* 0x0000000000107984 */ /* 0x000e240000000800 */
[--C-:B0-----:R-:W-:Y:S01]  /*1650*/  FADD R13, R13, -R16.reuse ;  /* 0x800000100d0d7221 */ /* 0x101fe20000000000 */
[--C-:B------:R-:W-:Y:S01]  /*1660*/  FADD R12, R12, -R16.reuse ;  /* 0x800000100c0c7221 */ /* 0x100fe20000000000 */
[--C-:B------:R-:W-:Y:S01]  /*1670*/  FADD R14, R14, -R16.reuse ;  /* 0x800000100e0e7221 */ /* 0x100fe20000000000 */
[----:B------:R-:W-:Y:S01]  /*1680*/  FADD R15, R15, -R16 ;  /* 0x800000100f0f7221 */ /* 0x000fe20000000000 */
[----:B------:R-:W-:Y:S01]  /*1690*/  FMUL R13, R13, 1.4426950216293334961 ;  /* 0x3fb8aa3b0d0d7820 */ /* 0x000fe20000400000 */
[----:B------:R-:W-:Y:S01]  /*16a0*/  FSETP.NEU.AND P4, PT, R16, -INF , PT ;  /* 0xff8000001000780b */ /* 0x000fe20003f8d000 */
[----:B------:R-:W-:Y:S01]  /*16b0*/  FMUL R12, R12, 1.4426950216293334961 ;  /* 0x3fb8aa3b0c0c7820 */ /* 0x000fe20000400000 */
[----:B------:R-:W-:Y:S01]  /*16c0*/  FMUL R28, R14, 1.4426950216293334961 ;  /* 0x3fb8aa3b0e1c7820 */ /* 0x000fe20000400000 */
[----:B------:R-:W-:Y:S01]  /*16d0*/  FMUL R15, R15, 1.4426950216293334961 ;  /* 0x3fb8aa3b0f0f7820 */ /* 0x000fe20000400000 */
[----:B------:R-:W-:-:S02]  /*16e0*/  FSEL R13, R13, RZ, P4 ;  /* 0x000000ff0d0d7208 */ /* 0x000fc40002000000 */
[----:B------:R-:W-:Y:S02]  /*16f0*/  FSEL R14, R12, RZ, P4 ;  /* 0x000000ff0c0e7208 */ /* 0x000fe40002000000 */
[----:B------:R-:W-:Y:S01]  /*1700*/  FSEL R32, R28, RZ, P4 ;  /* 0x000000ff1c207208 */ /* 0x000fe20002000000 */
[----:B------:R-:W0:Y:S01]  /*1710*/  LDS R12, [R31] ;  /* 0x000000001f0c7984 */ /* 0x000e220000000800 */
[----:B------:R-:W-:-:S03]  /*1720*/  FSEL R36, R15, RZ, P4 ;  /* 0x000000ff0f247208 */ /* 0x000fc60002000000 */
[----:B------:R-:W-:Y:S01]  /*1730*/  BAR.SYNC.DEFER_BLOCKING 0x0 ;  /* 0x0000000000007b1d */ /* 0x000fe20000010000 */
[----:B------:R-:W-:-:S13]  /*1740*/  FSETP.GEU.AND P4, PT, R13, -126, PT ;  /* 0xc2fc00000d00780b */ /* 0x000fda0003f8e000 */
[----:B------:R-:W-:-:S04]  /*1750*/  @!P4 FMUL R13, R13, 0.5 ;  /* 0x3f0000000d0dc820 */ /* 0x000fc80000400000 */
[----:B------:R-:W1:Y:S02]  /*1760*/  MUFU.EX2 R28, R13 ;  /* 0x0000000d001c7308 */ /* 0x000e640000000800 */
[----:B-1----:R-:W-:Y:S01]  /*1770*/  @!P4 FMUL R28, R28, R28 ;  /* 0x0000001c1c1cc220 */ /* 0x002fe20000400000 */
[----:B------:R-:W-:Y:S01]  /*1780*/  FSETP.GEU.AND P4, PT, R14, -126, PT ;  /* 0xc2fc00000e00780b */ /* 0x000fe20003f8e000 */
[--C-:B0-----:R-:W-:Y:S01]  /*1790*/  FADD R5, R5, -R12.reuse ;  /* 0x8000000c05057221 */ /* 0x101fe20000000000 */
[--C-:B------:R-:W-:Y:S01]  /*17a0*/  FADD R4, R4, -R12.reuse ;  /* 0x8000000c04047221 */ /* 0x100fe20000000000 */
[--C-:B------:R-:W-:Y:S01]  /*17b0*/  FADD R6, R6, -R12.reuse ;  /* 0x8000000c06067221 */ /* 0x100fe20000000000 */
[----:B------:R-:W-:Y:S01]  /*17c0*/  FADD R7, R7, -R12 ;  /* 0x8000000c07077221 */ /* 0x000fe20000000000 */
[----:B------:R-:W-:Y:S01]  /*17d0*/  FMUL R5, R5, 1.4426950216293334961 ;  /* 0x3fb8aa3b05057820 */ /* 0x000fe20000400000 */
[----:B------:R-:W-:Y:S01]  /*17e0*/  FMUL R4, R4, 1.4426950216293334961 ;  /* 0x3fb8aa3b04047820 */ /* 0x000fe20000400000 */
[----:B------:R-:W-:Y:S01]  /*17f0*/  FMUL R28, R37, R28 ;  /* 0x0000001c251c7220 */ /* 0x000fe20000400000 */
[----:B------:R-:W-:-:S05]  /*1800*/  FMUL R7, R7, 1.4426950216293334961 ;  /* 0x3fb8aa3b07077820 */ /* 0x000fca0000400000 */
[----:B------:R-:W-:-:S04]  /*1810*/  @!P4 FMUL R14, R14, 0.5 ;  /* 0x3f0000000e0ec820 */ /* 0x000fc80000400000 */
[----:B------:R0:W1:Y:S02]  /*1820*/  MUFU.EX2 R15, R14 ;  /* 0x0000000e000f7308 */ /* 0x0000640000000800 */
[----:B0-----:R-:W-:Y:S01]  /*1830*/  FMUL R14, R6, 1.4426950216293334961 ;  /* 0x3fb8aa3b060e7820 */ /* 0x001fe20000400000 */
[----:B-1----:R-:W-:Y:S01]  /*1840*/  @!P4 FMUL R15, R15, R15 ;  /* 0x0000000f0f0fc220 */ /* 0x002fe20000400000 */
[----:B------:R-:W-:-:S13]  /*1850*/  FSETP.GEU.AND P4, PT, R32, -126, PT ;  /* 0xc2fc00002000780b */ /* 0x000fda0003f8e000 */
[----:B------:R-:W-:-:S04]  /*1860*/  @!P4 FMUL R32, R32, 0.5 ;  /* 0x3f0000002020c820 */ /* 0x000fc80000400000 */
[----:B------:R-:W0:Y:S02]  /*1870*/  MUFU.EX2 R34, R32 ;  /* 0x0000002000227308 */ /* 0x000e240000000800 */
[----:B0-----:R-:W-:Y:S01]  /*1880*/  @!P4 FMUL R34, R34, R34 ;  /* 0x000000222222c220 */ /* 0x001fe20000400000 */
[----:B------:R-:W-:-:S13]  /*1890*/  FSETP.GEU.AND P4, PT, R36, -126, PT ;  /* 0xc2fc00002400780b */ /* 0x000fda0003f8e000 */
[----:B------:R-:W-:-:S04]  /*18a0*/  @!P4 FMUL R36, R36, 0.5 ;  /* 0x3f0000002424c820 */ /* 0x000fc80000400000 */
[----:B------:R-:W0:Y:S02]  /*18b0*/  MUFU.EX2 R13, R36 ;  /* 0x00000024000d7308 */ /* 0x000e240000000800 */
[----:B0-----:R-:W-:Y:S01]  /*18c0*/  @!P4 FMUL R13, R13, R13 ;  /* 0x0000000d0d0dc220 */ /* 0x001fe20000400000 */
[----:B------:R-:W-:-:S04]  /*18d0*/  FSETP.NEU.AND P4, PT, R12, -INF , PT ;  /* 0xff8000000c00780b */ /* 0x000fc80003f8d000 */
[----:B------:R-:W-:Y:S02]  /*18e0*/  FSEL R6, R5, RZ, P4 ;  /* 0x000000ff05067208 */ /* 0x000fe40002000000 */
[----:B------:R-:W-:Y:S02]  /*18f0*/  FSEL R4, R4, RZ, P4 ;  /* 0x000000ff04047208 */ /* 0x000fe40002000000 */
[----:B------:R-:W-:Y:S02]  /*1900*/  FSEL R14, R14, RZ, P4 ;  /* 0x000000ff0e0e7208 */ /* 0x000fe40002000000 */
[----:B------:R-:W-:Y:S02]  /*1910*/  FSEL R36, R7, RZ, P4 ;  /* 0x000000ff07247208 */ /* 0x000fe40002000000 */
[----:B------:R-:W-:-:S13]  /*1920*/  FSETP.GEU.AND P4, PT, R6, -126, PT ;  /* 0xc2fc00000600780b */ /* 0x000fda0003f8e000 */
[----:B------:R-:W-:-:S04]  /*1930*/  @!P4 FMUL R6, R6, 0.5 ;  /* 0x3f0000000606c820 */ /* 0x000fc80000400000 */
[----:B------:R0:W1:Y:S02]  /*1940*/  MUFU.EX2 R7, R6 ;  /* 0x0000000600077308 */ /* 0x0000640000000800 */
[----:B0-----:R-:W-:Y:S02]  /*1950*/  FSEL R6, R33, RZ, P0 ;  /* 0x000000ff21067208 */ /* 0x001fe40000000000 */
[----:B------:R-:W-:Y:S02]  /*1960*/  FSEL R33, R8, RZ, P1 ;  /* 0x000000ff08217208 */ /* 0x000fe40000800000 */
[----:B------:R-:W-:Y:S01]  /*1970*/  FSEL R8, R17, RZ, P0 ;  /* 0x000000ff11087208 */ /* 0x000fe20000000000 */
[----:B-1----:R-:W-:Y:S01]  /*1980*/  @!P4 FMUL R7, R7, R7 ;  /* 0x000000070707c220 */ /* 0x002fe20000400000 */
[----:B------:R-:W-:Y:S01]  /*1990*/  FSETP.GEU.AND P4, PT, R4, -126, PT ;  /* 0xc2fc00000400780b */ /* 0x000fe20003f8e000 */
[----:B------:R-:W-:-:S12]  /*19a0*/  FFMA R15, R33, R15, R28 ;  /* 0x0000000f210f7223 */ /* 0x000fd8000000001c */
[----:B------:R-:W-:-:S04]  /*19b0*/  @!P4 FMUL R4, R4, 0.5 ;  /* 0x3f0000000404c820 */ /* 0x000fc80000400000 */
[----:B------:R0:W1:Y:S02]  /*19c0*/  MUFU.EX2 R5, R4 ;  /* 0x0000000400057308 */ /* 0x0000640000000800 */
[----:B0-----:R-:W-:Y:S01]  /*19d0*/  FMUL R4, R6, R7 ;  /* 0x0000000706047220 */ /* 0x001fe20000400000 */
[----:B------:R-:W-:Y:S02]  /*19e0*/  FSEL R6, R11, RZ, P1 ;  /* 0x000000ff0b067208 */ /* 0x000fe40000800000 */
[----:B------:R-:W-:Y:S01]  /*19f0*/  FSEL R7, R18, RZ, P1 ;  /* 0x000000ff12077208 */ /* 0x000fe20000800000 */
[----:B------:R-:W-:Y:S02]  /*1a00*/  @P1 IMAD.MOV.U32 R18, RZ, RZ, 0x0 ;  /* 0x00000000ff121424 */ /* 0x000fe400078e00ff */
[----:B------:R-:W-:Y:S01]  /*1a10*/  FFMA R34, R6, R34, R15 ;  /* 0x0000002206227223 */ /* 0x000fe2000000000f */
[----:B-1----:R-:W-:Y:S01]  /*1a20*/  @!P4 FMUL R5, R5, R5 ;  /* 0x000000050505c220 */ /* 0x002fe20000400000 */
[----:B------:R-:W-:Y:S01]  /*1a30*/  FSETP.GEU.AND P4, PT, R14, -126, PT ;  /* 0xc2fc00000e00780b */ /* 0x000fe20003f8e000 */
[----:B------:R0:W1:Y:S01]  /*1a40*/  @P1 R2UR UR6, R18 ;  /* 0x00000000120613c2 */ /* 0x00006200000e0000 */
[----:B------:R-:W-:Y:S01]  /*1a50*/  FFMA R34, R7, R13, R34 ;  /* 0x0000000d07227223 */ /* 0x000fe20000000022 */
[----:B------:R-:W-:Y:S01]  /*1a60*/  FFMA R5, R19, R5, R4 ;  /* 0x0000000513057223 */ /* 0x000fe20000000004 */
[----:B------:R-:W-:-:S02]  /*1a70*/  FSEL R4, R9, RZ, P0 ;  /* 0x000000ff09047208 */ /* 0x000fc40000000000 */
[----:B------:R-:W-:Y:S01]  /*1a80*/  @P1 MOV R15, 0x12f00000 ;  /* 0x12f00000000f1802 */ /* 0x000fe20000000f00 */
[----:B------:R-:W2:Y:S01]  /*1a90*/  SHFL.BFLY PT, R7, R34, 0x10, 0x1f ;  /* 0x0e001f0022077f89 */ /* 0x000ea200000e0000 */
[----:B------:R-:W-:Y:S02]  /*1aa0*/  @P1 MOV R19, 0x12f00000 ;  /* 0x12f0000000131802 */ /* 0x000fe40000000f00 */
[----:B------:R3:W4:Y:S03]  /*1ab0*/  @P1 R2UR UR5, R15 ;  /* 0x000000000f0513c2 */ /* 0x00072600000e0000 */
[----:B------:R-:W-:-:S04]  /*1ac0*/  @!P4 FMUL R14, R14, 0.5 ;  /* 0x3f0000000e0ec820 */ /* 0x000fc80000400000 */
[----:B------:R-:W5:Y:S01]  /*1ad0*/  MUFU.EX2 R32, R14 ;  /* 0x0000000e00207308 */ /* 0x000f620000000800 */
[----:B------:R0:W1:Y:S01]  /*1ae0*/  @P1 R2UR UR7, R19 ;  /* 0x00000000130713c2 */ /* 0x00006200000e0000 */
[----:B--2---:R-:W-:Y:S01]  /*1af0*/  FADD R7, R34, R7 ;  /* 0x0000000722077221 */ /* 0x004fe20000000000 */
[----:B-----5:R-:W-:Y:S01]  /*1b00*/  @!P4 FMUL R32, R32, R32 ;  /* 0x000000202020c220 */ /* 0x020fe20000400000 */
[----:B------:R-:W-:-:S03]  /*1b10*/  FSETP.GEU.AND P4, PT, R36, -126, PT ;  /* 0xc2fc00002400780b */ /* 0x000fc60003f8e000 */
[----:B------:R-:W-:-:S10]  /*1b20*/  FFMA R5, R8, R32, R5 ;  /* 0x0000002008057223 */ /* 0x000fd40000000005 */
[----:B------:R-:W-:-:S06]  /*1b30*/  @!P4 FMUL R36, R36, 0.5 ;  /* 0x3f0000002424c820 */ /* 0x000fcc0000400000 */
[----:B------:R-:W2:Y:S02]  /*1b40*/  MUFU.EX2 R36, R36 ;  /* 0x0000002400247308 */ /* 0x000ea40000000800 */
[----:B--2---:R-:W-:-:S04]  /*1b50*/  @!P4 FMUL R36, R36, R36 ;  /* 0x000000242424c220 */ /* 0x004fc80000400000 */
[----:B------:R-:W-:-:S05]  /*1b60*/  FFMA R5, R4, R36, R5 ;  /* 0x0000002404057223 */ /* 0x000fca0000000005 */
[----:B------:R-:W2:Y:S02]  /*1b70*/  SHFL.BFLY PT, R4, R5, 0x10, 0x1f ;  /* 0x0e001f0005047f89 */ /* 0x000ea400000e0000 */
[----:B--2---:R-:W-:Y:S02]  /*1b80*/  FADD R8, R5, R4 ;  /* 0x0000000405087221 */ /* 0x004fe40000000000 */
[----:B------:R-:W2:Y:S04]  /*1b90*/  SHFL.BFLY PT, R4, R7, 0x8, 0x1f ;  /* 0x0d001f0007047f89 */ /* 0x000ea800000e0000 */
[----:B------:R-:W5:Y:S01]  /*1ba0*/  SHFL.BFLY PT, R9, R8, 0x8, 0x1f ;  /* 0x0d001f0008097f89 */ /* 0x000f6200000e0000 */
[----:B--2---:R-:W-:Y:S01]  /*1bb0*/  FADD R4, R7, R4 ;  /* 0x0000000407047221 */ /* 0x004fe20000000000 */
[----:B-----5:R-:W-:-:S04]  /*1bc0*/  FADD R10, R8, R9 ;  /* 0x00000009080a7221 */ /* 0x020fc80000000000 */
        /* <DEDUP_REMOVED lines=8> */
[----:B------:R-:W2:Y:S01]  /*1c50*/  SHFL.BFLY PT, R5, R6, 0x1, 0x1f ;  /* 0x0c201f0006057f89 */ /* 0x000ea200000e0000 */
[----:B------:R-:W-:-:S03]  /*1c60*/  CS2R R10, SRZ ;  /* 0x00000000000a7805 */ /* 0x000fc6000001ff00 */
[----:B------:R-:W5:Y:S01]  /*1c70*/  SHFL.BFLY PT, R7, R14, 0x1, 0x1f ;  /* 0x0c201f000e077f89 */ /* 0x000f6200000e0000 */
[----:B--2---:R-:W-:Y:S01]  /*1c80*/  FADD R8, R6, R5 ;  /* 0x0000000506087221 */ /* 0x004fe20000000000 */
[----:B-----5:R-:W-:-:S04]  /*1c90*/  FADD R7, R14, R7 ;  /* 0x000000070e077221 */ /* 0x020fc80000000000 */
[----:B------:R-:W-:Y:S01]  /*1ca0*/  @!P2 STS [R35], R8 ;  /* 0x000000082300a388 */ /* 0x000fe20000000800 */
[----:B------:R-:W-:-:S03]  /*1cb0*/  @P1 MOV R14, 0x0 ;  /* 0x00000000000e1802 */ /* 0x000fc60000000f00 */
[----:B------:R2:W-:Y:S01]  /*1cc0*/  @!P2 STS [R38], R7 ;  /* 0x000000072600a388 */ /* 0x0005e20000000800 */
[----:B------:R5:W4:Y:S03]  /*1cd0*/  @P1 R2UR UR4, R14 ;  /* 0x000000000e0413c2 */ /* 0x000b2600000e0000 */
[----:B------:R-:W-:Y:S01]  /*1ce0*/  BAR.SYNC.DEFER_BLOCKING 0x0 ;  /* 0x0000000000007b1d */ /* 0x000fe20000010000 */
[----:B--2---:R-:W-:-:S05]  /*1cf0*/  CS2R R6, SRZ ;  /* 0x0000000000067805 */ /* 0x004fca000001ff00 */
[----:B------:R-:W2:Y:S04]  /*1d00*/  @!P6 LDS R29, [R3] ;  /* 0x00000000031de984 */ /* 0x000ea80000000800 */
[----:B--2---:R-:W2:Y:S02]  /*1d10*/  SHFL.BFLY PT, R4, R29, 0x2, 0x1f ;  /* 0x0c401f001d047f89 */ /* 0x004ea400000e0000 */
[----:B--2---:R-:W-:-:S05]  /*1d20*/  FADD R9, R29, R4 ;  /* 0x000000041d097221 */ /* 0x004fca0000000000 */
[----:B------:R-:W2:Y:S02]  /*1d30*/  SHFL.BFLY PT, R4, R9, 0x1, 0x1f ;  /* 0x0c201f0009047f89 */ /* 0x000ea400000e0000 */
[----:B--2---:R-:W-:Y:S02]  /*1d40*/  FADD R28, R9, R4 ;  /* 0x00000004091c7221 */ /* 0x004fe40000000000 */
[----:B------:R-:W-:Y:S01]  /*1d50*/  CS2R R4, SRZ ;  /* 0x0000000000047805 */ /* 0x000fe2000001ff00 */
[----:B------:R-:W-:Y:S02]  /*1d60*/  CS2R R8, SRZ ;  /* 0x0000000000087805 */ /* 0x000fe4000001ff00 */
[----:B------:R2:W-:Y:S04]  /*1d70*/  @!P5 STS [R3], R28 ;  /* 0x0000001c0300d388 */ /* 0x0005e80000000800 */
[----:B------:R-:W-:Y:S01]  /*1d80*/  BAR.SYNC.DEFER_BLOCKING 0x0 ;  /* 0x0000000000007b1d */ /* 0x000fe20000010000 */
[----:B-----5:R-:W-:Y:S01]  /*1d90*/  @P0 MOV R14, 0x0 ;  /* 0x00000000000e0802 */ /* 0x020fe20000000f00 */
[----:B---3--:R-:W-:Y:S01]  /*1da0*/  @P0 IMAD.MOV.U32 R15, RZ, RZ, 0x12f00000 ;  /* 0x12f00000ff0f0424 */ /* 0x008fe200078e00ff */
[----:B0-----:R-:W-:-:S02]  /*1db0*/  @P0 MOV R18, 0x0 ;  /* 0x0000000000120802 */ /* 0x001fc40000000f00 */
[----:B------:R-:W-:Y:S01]  /*1dc0*/  @P0 MOV R19, 0x12f00000 ;  /* 0x12f0000000130802 */ /* 0x000fe20000000f00 */
[----:B----4-:R-:W2:Y:S04]  /*1dd0*/  @P1 LDG.E.EF.128 R4, desc[UR4][R26.64] ;  /* 0x000000041a041981 */ /* 0x010ea8200c0e1d00 */
[----:B-1----:R-:W2:Y:S01]  /*1de0*/  @P1 LDG.E.EF.128 R8, desc[UR6][R22.64] ;  /* 0x0000000616081981 */ /* 0x002ea2200c0e1d00 */
[----:B------:R-:W0:Y:S01]  /*1df0*/  @P0 R2UR UR4, R14 ;  /* 0x000000000e0403c2 */ /* 0x000e2200000e0000 */
[----:B------:R-:W-:Y:S01]  /*1e00*/  CS2R R32, SRZ ;  /* 0x0000000000207805 */ /* 0x000fe2000001ff00 */
[----:B------:R-:W-:Y:S01]  /*1e10*/  CS2R R34, SRZ ;  /* 0x0000000000227805 */ /* 0x000fe2000001ff00 */
[----:B------:R-:W-:Y:S01]  /*1e20*/  CS2R R36, SRZ ;  /* 0x0000000000247805 */ /* 0x000fe2000001ff00 */
[----:B------:R-:W-:Y:S01]  /*1e30*/  CS2R R38, SRZ ;  /* 0x0000000000267805 */ /* 0x000fe2000001ff00 */
[----:B------:R-:W1:Y:S03]  /*1e40*/  LDS R0, [R0] ;  /* 0x0000000000007984 */ /* 0x000e660000000800 */
[----:B------:R-:W0:Y:S01]  /*1e50*/  @P0 R2UR UR5, R15 ;  /* 0x000000000f0503c2 */ /* 0x000e2200000e0000 */
[----:B------:R-:W3:Y:S07]  /*1e60*/  LDS R31, [R31] ;  /* 0x000000001f1f7984 */ /* 0x000eee0000000800 */
[----:B------:R-:W4:Y:S08]  /*1e70*/  @P0 R2UR UR6, R18 ;  /* 0x00000000120603c2 */ /* 0x000f3000000e0000 */
[----:B------:R-:W4:Y:S01]  /*1e80*/  @P0 R2UR UR7, R19 ;  /* 0x00000000130703c2 */ /* 0x000f2200000e0000 */
[----:B0-----:R-:W5:Y:S04]  /*1e90*/  @P0 LDG.E.EF.128 R32, desc[UR4][R24.64] ;  /* 0x0000000418200981 */ /* 0x001f68200c0e1d00 */
[----:B----4-:R-:W5:Y:S01]  /*1ea0*/  @P0 LDG.E.EF.128 R36, desc[UR6][R20.64] ;  /* 0x0000000614240981 */ /* 0x010f62200c0e1d00 */
[----:B------:R-:W-:Y:S01]  /*1eb0*/  ULDC.64 UR4, c[0x0][0x118] ;  /* 0x0000460000047ab9 */ /* 0x000fe20000000a00 */
[----:B--2---:R-:W-:Y:S01]  /*1ec0*/  FADD R3, R8, R4 ;  /* 0x0000000408037221 */ /* 0x004fe20000000000 */
[----:B------:R-:W-:Y:S01]  /*1ed0*/  FADD R5, R9, R5 ;  /* 0x0000000509057221 */ /* 0x000fe20000000000 */
[----:B------:R-:W-:-:S02]  /*1ee0*/  FADD R7, R11, R7 ;  /* 0x000000070b077221 */ /* 0x000fc40000000000 */
[----:B------:R-:W-:Y:S01]  /*1ef0*/  FADD R4, -R16, R3 ;  /* 0x0000000310047221 */ /* 0x000fe20000000100 */
[----:B------:R-:W-:Y:S01]  /*1f00*/  FADD R3, R10, R6 ;  /* 0x000000060a037221 */ /* 0x000fe20000000000 */
[C---:B------:R-:W-:Y:S01]  /*1f10*/  FADD R5, -R16.reuse, R5 ;  /* 0x0000000510057221 */ /* 0x040fe20000000100 */
[----:B------:R-:W-:Y:S01]  /*1f20*/  FADD R7, -R16, R7 ;  /* 0x0000000710077221 */ /* 0x000fe20000000100 */
[----:B------:R-:W-:Y:S01]  /*1f30*/  FMUL R4, R4, 1.4426950216293334961 ;  /* 0x3fb8aa3b04047820 */ /* 0x000fe20000400000 */
[----:B------:R-:W-:Y:S01]  /*1f40*/  FADD R3, -R16, R3 ;  /* 0x0000000310037221 */ /* 0x000fe20000000100 */
[----:B------:R-:W-:Y:S01]  /*1f50*/  FMUL R5, R5, 1.4426950216293334961 ;  /* 0x3fb8aa3b05057820 */ /* 0x000fe20000400000 */
[----:B------:R-:W-:Y:S02]  /*1f60*/  FMUL R7, R7, 1.4426950216293334961 ;  /* 0x3fb8aa3b07077820 */ /* 0x000fe40000400000 */
[----:B------:R-:W-:Y:S01]  /*1f70*/  FMUL R6, R3, 1.4426950216293334961 ;  /* 0x3fb8aa3b03067820 */ /* 0x000fe20000400000 */
[----:B------:R-:W-:-:S02]  /*1f80*/  FSETP.GEU.AND P2, PT, R4, -126, PT ;  /* 0xc2fc00000400780b */ /* 0x000fc40003f4e000 */
[----:B------:R-:W-:Y:S02]  /*1f90*/  FSETP.GEU.AND P6, PT, R5, -126, PT ;  /* 0xc2fc00000500780b */ /* 0x000fe40003fce000 */
[----:B------:R-:W-:Y:S02]  /*1fa0*/  FSETP.GEU.AND P4, PT, R6, -126, PT ;  /* 0xc2fc00000600780b */ /* 0x000fe40003f8e000 */
[----:B------:R-:W-:-:S07]  /*1fb0*/  FSETP.GEU.AND P5, PT, R7, -126, PT ;  /* 0xc2fc00000700780b */ /* 0x000fce0003fae000 */
[----:B------:R-:W-:Y:S02]  /*1fc0*/  @!P2 FMUL R4, R4, 0.5 ;  /* 0x3f0000000404a820 */ /* 0x000fe40000400000 */
[----:B------:R-:W-:Y:S02]  /*1fd0*/  @!P6 FMUL R5, R5, 0.5 ;  /* 0x3f0000000505e820 */ /* 0x000fe40000400000 */
[----:B------:R-:W-:Y:S02]  /*1fe0*/  @!P4 FMUL R6, R6, 0.5 ;  /* 0x3f0000000606c820 */ /* 0x000fe40000400000 */
[----:B------:R-:W0:Y:S01]  /*1ff0*/  MUFU.EX2 R4, R4 ;  /* 0x0000000400047308 */ /* 0x000e220000000800 */
[----:B------:R-:W-:-:S07]  /*2000*/  @!P5 FMUL R7, R7, 0.5 ;  /* 0x3f0000000707d820 */ /* 0x000fce0000400000 */
[----:B------:R-:W2:Y:S01]  /*2010*/  MUFU.EX2 R6, R6 ;  /* 0x0000000600067308 */ /* 0x000ea20000000800 */
[----:B-----5:R-:W-:-:S07]  /*2020*/  FADD R3, R36, R32 ;  /* 0x0000002024037221 */ /* 0x020fce0000000000 */
[----:B------:R-:W4:Y:S01]  /*2030*/  MUFU.EX2 R5, R5 ;  /* 0x0000000500057308 */ /* 0x000f220000000800 */
[----:B------:R-:W-:Y:S01]  /*2040*/  FADD R33, R37, R33 ;  /* 0x0000002125217221 */ /* 0x000fe20000000000 */
[----:B0-----:R-:W-:Y:S01]  /*2050*/  @!P2 FMUL R4, R4, R4 ;  /* 0x000000040404a220 */ /* 0x001fe20000400000 */
[C---:B------:R-:W-:Y:S01]  /*2060*/  FADD R3, -R12.reuse, R3 ;  /* 0x000000030c037221 */ /* 0x040fe20000000100 */
[----:B------:R-:W-:Y:S01]  /*2070*/  FADD R35, R39, R35 ;  /* 0x0000002327237221 */ /* 0x000fe20000000000 */
[----:B------:R-:W-:Y:S02]  /*2080*/  FADD R33, -R12, R33 ;  /* 0x000000210c217221 */ /* 0x000fe40000000100 */
[----:B------:R-:W-:Y:S01]  /*2090*/  FMUL R8, R3, 1.4426950216293334961 ;  /* 0x3fb8aa3b03087820 */ /* 0x000fe20000400000 */
[----:B------:R-:W0:Y:S01]  /*20a0*/  MUFU.EX2 R7, R7 ;  /* 0x0000000700077308 */ /* 0x000e220000000800 */
[----:B------:R-:W-:Y:S01]  /*20b0*/  FMUL R33, R33, 1.4426950216293334961 ;  /* 0x3fb8aa3b21217820 */ /* 0x000fe20000400000 */
[----:B--2---:R-:W-:Y:S01]  /*20c0*/  @!P4 FMUL R6, R6, R6 ;  /* 0x000000060606c220 */ /* 0x004fe20000400000 */
[----:B------:R-:W-:Y:S01]  /*20d0*/  FADD R3, R38, R34 ;  /* 0x0000002226037221 */ /* 0x000fe20000000000 */
[----:B------:R-:W-:Y:S01]  /*20e0*/  FSETP.GEU.AND P2, PT, R8, -126, PT ;  /* 0xc2fc00000800780b */ /* 0x000fe20003f4e000 */
[C---:B------:R-:W-:Y:S01]  /*20f0*/  FADD R35, -R12.reuse, R35 ;  /* 0x000000230c237221 */ /* 0x040fe20000000100 */
[----:B------:R-:W-:Y:S01]  /*2100*/  FSETP.GEU.AND P4, PT, R33, -126, PT ;  /* 0xc2fc00002100780b */ /* 0x000fe20003f8e000 */
[----:B------:R-:W-:Y:S01]  /*2110*/  FADD R3, -R12, R3 ;  /* 0x000000030c037221 */ /* 0x000fe20000000100 */
[----:B----4-:R-:W-:Y:S01]  /*2120*/  @!P6 FMUL R5, R5, R5 ;  /* 0x000000050505e220 */ /* 0x010fe20000400000 */
[C---:B-1----:R-:W-:Y:S01]  /*2130*/  FSETP.GT.AND P6, PT, |R0|.reuse, 8.50705917302346158658e+37, PT ;  /* 0x7e8000000000780b */ /* 0x042fe20003fc4200 */
[----:B------:R-:W-:Y:S01]  /*2140*/  FMUL R35, R35, 1.4426950216293334961 ;  /* 0x3fb8aa3b23237820 */ /* 0x000fe20000400000 */
[----:B------:R-:W-:Y:S01]  /*2150*/  FMUL R3, R3, 1.4426950216293334961 ;  /* 0x3fb8aa3b03037820 */ /* 0x000fe20000400000 */
[----:B0-----:R-:W-:Y:S01]  /*2160*/  @!P5 FMUL R7, R7, R7 ;  /* 0x000000070707d220 */ /* 0x001fe20000400000 */
[----:B------:R-:W-:-:S04]  /*2170*/  FSETP.GEU.AND P5, PT, |R0|, 1.175494350822287508e-38, PT ;  /* 0x008000000000780b */ /* 0x000fc80003fae200 */
[----:B------:R-:W-:Y:S02]  /*2180*/  @!P2 FMUL R8, R8, 0.5 ;  /* 0x3f0000000808a820 */ /* 0x000fe40000400000 */
[----:B------:R-:W-:-:S03]  /*2190*/  @!P4 FMUL R33, R33, 0.5 ;  /* 0x3f0000002121c820 */ /* 0x000fc60000400000 */
[----:B------:R-:W-:Y:S01]  /*21a0*/  @P6 FMUL R0, R0, 0.25 ;  /* 0x3e80000000006820 */ /* 0x000fe20000400000 */
[----:B------:R-:W-:Y:S01]  /*21b0*/  @P6 FMUL R4, R4, 0.25 ;  /* 0x3e80000004046820 */ /* 0x000fe20000400000 */
[----:B------:R-:W0:Y:S01]  /*21c0*/  MUFU.EX2 R8, R8 ;  /* 0x0000000800087308 */ /* 0x000e220000000800 */
[----:B------:R-:W-:Y:S01]  /*21d0*/  @P6 FMUL R5, R5, 0.25 ;  /* 0x3e80000005056820 */ /* 0x000fe20000400000 */
[----:B------:R-:W-:Y:S01]  /*21e0*/  @P6 FMUL R6, R6, 0.25 ;  /* 0x3e80000006066820 */ /* 0x000fe20000400000 */
[----:B------:R-:W-:Y:S01]  /*21f0*/  @P6 FMUL R7, R7, 0.25 ;  /* 0x3e80000007076820 */ /* 0x000fe20000400000 */
[----:B------:R-:W-:Y:S01]  /*2200*/  FSETP.GEU.AND P6, PT, R3, -126, PT ;  /* 0xc2fc00000300780b */ /* 0x000fe20003fce000 */
[----:B------:R-:W-:Y:S01]  /*2210*/  @!P5 FMUL R0, R0, 16777216 ;  /* 0x4b8000000000d820 */ /* 0x000fe20000400000 */
[----:B------:R-:W-:Y:S02]  /*2220*/  @!P5 FMUL R4, R4, 16777216 ;  /* 0x4b8000000404d820 */ /* 0x000fe40000400000 */
[----:B------:R-:W1:Y:S01]  /*2230*/  MUFU.EX2 R33, R33 ;  /* 0x0000002100217308 */ /* 0x000e620000000800 */
[----:B------:R-:W-:Y:S01]  /*2240*/  @!P5 FMUL R5, R5, 16777216 ;  /* 0x4b8000000505d820 */ /* 0x000fe20000400000 */
[----:B------:R-:W-:Y:S01]  /*2250*/  @!P5 FMUL R6, R6, 16777216 ;  /* 0x4b8000000606d820 */ /* 0x000fe20000400000 */
[----:B------:R-:W-:Y:S01]  /*2260*/  @!P5 FMUL R7, R7, 16777216 ;  /* 0x4b8000000707d820 */ /* 0x000fe20000400000 */
[----:B------:R-:W-:Y:S01]  /*2270*/  FSETP.GEU.AND P5, PT, R35, -126, PT ;  /* 0xc2fc00002300780b */ /* 0x000fe20003fae000 */
[----:B0-----:R-:W-:-:S04]  /*2280*/  @!P2 FMUL R8, R8, R8 ;  /* 0x000000080808a220 */ /* 0x001fc80000400000 */
[----:B------:R-:W-:Y:S01]  /*2290*/  @!P6 FMUL R3, R3, 0.5 ;  /* 0x3f0000000303e820 */ /* 0x000fe20000400000 */
[----:B---3--:R-:W-:Y:S01]  /*22a0*/  FSETP.GT.AND P2, PT, |R31|, 8.50705917302346158658e+37, PT ;  /* 0x7e8000001f00780b */ /* 0x008fe20003f44200 */
[----:B------:R-:W0:Y:S01]  /*22b0*/  MUFU.RCP R0, R0 ;  /* 0x0000000000007308 */ /* 0x000e220000001000 */
[----:B-1----:R-:W-:Y:S01]  /*22c0*/  @!P4 FMUL R33, R33, R33 ;  /* 0x000000212121c220 */ /* 0x002fe20000400000 */
[----:B------:R-:W-:-:S04]  /*22d0*/  FSETP.GEU.AND P4, PT, |R31|, 1.175494350822287508e-38, PT ;  /* 0x008000001f00780b */ /* 0x000fc80003f8e200 */
[----:B------:R-:W-:Y:S02]  /*22e0*/  @!P5 FMUL R35, R35, 0.5 ;  /* 0x3f0000002323d820 */ /* 0x000fe40000400000 */
[----:B------:R-:W1:Y:S04]  /*22f0*/  MUFU.EX2 R9, R3 ;  /* 0x0000000300097308 */ /* 0x000e680000000800 */
[----:B------:R-:W-:Y:S01]  /*2300*/  @P2 FMUL R31, R31, 0.25 ;  /* 0x3e8000001f1f2820 */ /* 0x000fe20000400000 */
[----:B------:R-:W-:Y:S01]  /*2310*/  @P2 FMUL R8, R8, 0.25 ;  /* 0x3e80000008082820 */ /* 0x000fe20000400000 */
[----:B------:R-:W-:Y:S02]  /*2320*/  @P2 FMUL R33, R33, 0.25 ;  /* 0x3e80000021212820 */ /* 0x000fe40000400000 */
[----:B------:R-:W2:Y:S01]  /*2330*/  MUFU.EX2 R35, R35 ;  /* 0x0000002300237308 */ /* 0x000ea20000000800 */
[C---:B0-----:R-:W-:Y:S01]  /*2340*/  FMUL R4, R0.reuse, R4 ;  /* 0x0000000400047220 */ /* 0x041fe20000400000 */
[C---:B------:R-:W-:Y:S01]  /*2350*/  FMUL R5, R0.reuse, R5 ;  /* 0x0000000500057220 */ /* 0x040fe20000400000 */
[----:B------:R-:W-:Y:S01]  /*2360*/  @!P4 FMUL R31, R31, 16777216 ;  /* 0x4b8000001f1fc820 */ /* 0x000fe20000400000 */
[C---:B------:R-:W-:Y:S01]  /*2370*/  FMUL R6, R0.reuse, R6 ;  /* 0x0000000600067220 */ /* 0x040fe20000400000 */
[----:B------:R-:W-:Y:S01]  /*2380*/  FMUL R7, R0, R7 ;  /* 0x0000000700077220 */ /* 0x000fe20000400000 */
[----:B------:R-:W-:Y:S01]  /*2390*/  @!P4 FMUL R8, R8, 16777216 ;  /* 0x4b8000000808c820 */ /* 0x000fe20000400000 */
[----:B------:R-:W-:Y:S01]  /*23a0*/  @!P4 FMUL R33, R33, 16777216 ;  /* 0x4b8000002121c820 */ /* 0x000fe20000400000 */
[----:B-1----:R-:W-:Y:S01]  /*23b0*/  @!P6 FMUL R9, R9, R9 ;  /* 0x000000090909e220 */ /* 0x002fe20000400000 */
[----:B------:R-:W-:-:S02]  /*23c0*/  ISETP.NE.AND P6, PT, R2, RZ, PT ;  /* 0x000000ff0200720c */ /* 0x000fc40003fc5270 */
[----:B------:R-:W0:Y:S01]  /*23d0*/  MUFU.RCP R2, R31 ;  /* 0x0000001f00027308 */ /* 0x000e220000001000 */
[----:B------:R-:W-:Y:S01]  /*23e0*/  @P2 FMUL R9, R9, 0.25 ;  /* 0x3e80000009092820 */ /* 0x000fe20000400000 */
[----:B------:R-:W-:Y:S02]  /*23f0*/  SEL R4, R4, RZ, P3 ;  /* 0x000000ff04047207 */ /* 0x000fe40001800000 */
[----:B------:R-:W-:Y:S01]  /*2400*/  SEL R5, R5, RZ, P3 ;  /* 0x000000ff05057207 */ /* 0x000fe20001800000 */
[----:B--2---:R-:W-:Y:S01]  /*2410*/  @!P5 FMUL R35, R35, R35 ;  /* 0x000000232323d220 */ /* 0x004fe20000400000 */
[----:B------:R-:W-:Y:S01]  /*2420*/  @!P4 FMUL R9, R9, 16777216 ;  /* 0x4b8000000909c820 */ /* 0x000fe20000400000 */
[----:B------:R-:W-:Y:S02]  /*2430*/  SEL R6, R6, RZ, P3 ;  /* 0x000000ff06067207 */ /* 0x000fe40001800000 */
[----:B------:R-:W-:Y:S01]  /*2440*/  @P2 FMUL R35, R35, 0.25 ;  /* 0x3e80000023232820 */ /* 0x000fe20000400000 */
[----:B------:R-:W-:-:S03]  /*2450*/  SEL R7, R7, RZ, P3 ;  /* 0x000000ff07077207 */ /* 0x000fc60001800000 */
[----:B------:R-:W-:Y:S02]  /*2460*/  @!P4 FMUL R35, R35, 16777216 ;  /* 0x4b8000002323c820 */ /* 0x000fe40000400000 */
[----:B------:R1:W-:Y:S01]  /*2470*/  @P1 STG.E.128 [R22.64], R4 ;  /* 0x0000000416001986 */ /* 0x0003e2000c101d04 */
[C---:B0-----:R-:W-:Y:S01]  /*2480*/  FMUL R8, R2.reuse, R8 ;  /* 0x0000000802087220 */ /* 0x041fe20000400000 */
[C---:B------:R-:W-:Y:S01]  /*2490*/  FMUL R33, R2.reuse, R33 ;  /* 0x0000002102217220 */ /* 0x040fe20000400000 */
[C---:B------:R-:W-:Y:S01]  /*24a0*/  FMUL R9, R2.reuse, R9 ;  /* 0x0000000902097220 */ /* 0x040fe20000400000 */
[----:B------:R-:W-:Y:S02]  /*24b0*/  FMUL R2, R2, R35 ;  /* 0x0000002302027220 */ /* 0x000fe40000400000 */
[----:B------:R-:W-:Y:S02]  /*24c0*/  SEL R32, R8, RZ, P6 ;  /* 0x000000ff08207207 */ /* 0x000fe40003000000 */
[----:B------:R-:W-:-:S02]  /*24d0*/  SEL R33, R33, RZ, P6 ;  /* 0x000000ff21217207 */ /* 0x000fc40003000000 */
[----:B------:R-:W-:Y:S02]  /*24e0*/  SEL R34, R9, RZ, P6 ;  /* 0x000000ff09227207 */ /* 0x000fe40003000000 */
[----:B------:R-:W-:Y:S01]  /*24f0*/  SEL R35, R2, RZ, P6 ;  /* 0x000000ff02237207 */ /* 0x000fe20003000000 */
[----:B------:R-:W-:Y:S06]  /*2500*/  @!P0 EXIT ;  /* 0x000000000000894d */ /* 0x000fec0003800000 */
[----:B------:R-:W-:Y:S01]  /*2510*/  STG.E.128 [R20.64], R32 ;  /* 0x0000002014007986 */ /* 0x000fe2000c101d04 */
[----:B------:R-:W-:Y:S05]  /*2520*/  EXIT ;  /* 0x000000000000794d */ /* 0x000fea0003800000 */
.L_x_0:
[----:B------:R-:W-:-:S00]  /*2530*/  BRA `(.L_x_0) ;  /* 0xfffffff000007947 */ /* 0x000fc0000383ffff */
[----:B------:R-:W-:-:S00]  /*2540*/  NOP ;  /* 0x0000000000007918 */ /* 0x000fc00000000000 */
        /* <DEDUP_REMOVED lines=11> */
.L_x_1:


//--------------------- .nv.shared.triton_red_fused_15 --------------------------
	.section	.nv.shared.triton_red_fused_15,"aw",@nobits
	.sectionflags	@""
	.align	16
